	.headerflags	@"EF_CUDA_TEXMODE_UNIFIED EF_CUDA_64BIT_ADDRESS EF_CUDA_SM86 EF_CUDA_VIRTUAL_SM(EF_CUDA_SM86)"
	.elftype	@"ET_EXEC"


//--------------------- .nv.info                  --------------------------
	.section	.nv.info,"",@"SHT_CUDA_INFO"
	.align	4


	//----- nvinfo : EIATTR_REGCOUNT
	.align		4
        /*0000*/ 	.byte	0x04, 0x2f
        /*0002*/ 	.short	(.L_1 - .L_0)
	.align		4
.L_0:
        /*0004*/ 	.word	index@(triton_mm)
        /*0008*/ 	.word	0x000000f4


	//----- nvinfo : EIATTR_MIN_STACK_SIZE
	.align		4
.L_1:
        /*000c*/ 	.byte	0x04, 0x12
        /*000e*/ 	.short	(.L_3 - .L_2)
	.align		4
.L_2:
        /*0010*/ 	.word	index@(triton_mm)
        /*0014*/ 	.word	0x00000000


	//----- nvinfo : EIATTR_FRAME_SIZE
	.align		4
.L_3:
        /*0018*/ 	.byte	0x04, 0x11
        /*001a*/ 	.short	(.L_5 - .L_4)
	.align		4
.L_4:
        /*001c*/ 	.word	index@(triton_mm)
        /*0020*/ 	.word	0x00000000


	//----- nvinfo : EIATTR_MIN_STACK_SIZE
	.align		4
.L_5:
        /*0024*/ 	.byte	0x04, 0x12
        /*0026*/ 	.short	(.L_7 - .L_6)
	.align		4
.L_6:
        /*0028*/ 	.word	index@(triton_mm)
        /*002c*/ 	.word	0x00000000
.L_7:


//--------------------- .nv.info.triton_mm        --------------------------
	.section	.nv.info.triton_mm,"",@"SHT_CUDA_INFO"
	.sectionflags	@""
	.align	4


	//----- nvinfo : EIATTR_CUDA_API_VERSION
	.align		4
        /*0000*/ 	.byte	0x04, 0x37
        /*0002*/ 	.short	(.L_9 - .L_8)
.L_8:
        /*0004*/ 	.word	0x0000007c


	//----- nvinfo : EIATTR_SW2861232_WAR
	.align		4
.L_9:
        /*0008*/ 	.byte	0x01, 0x35
	.zero		2


	//----- nvinfo : EIATTR_PARAM_CBANK
	.align		4
        /*000c*/ 	.byte	0x04, 0x0a
        /*000e*/ 	.short	(.L_11 - .L_10)
	.align		4
.L_10:
        /*0010*/ 	.word	index@(.nv.constant0.triton_mm)
        /*0014*/ 	.short	0x0160
        /*0016*/ 	.short	0x0020


	//----- nvinfo : EIATTR_CBANK_PARAM_SIZE
	.align		4
.L_11:
        /*0018*/ 	.byte	0x03, 0x19
        /*001a*/ 	.short	0x0020


	//----- nvinfo : EIATTR_KPARAM_INFO
	.align		4
        /*001c*/ 	.byte	0x04, 0x17
        /*001e*/ 	.short	(.L_13 - .L_12)
.L_12:
        /*0020*/ 	.word	0x00000000
        /*0024*/ 	.short	0x0003
        /*0026*/ 	.short	0x0018
        /*0028*/ 	.byte	0x00, 0xf4, 0x21, 0x00


	//----- nvinfo : EIATTR_KPARAM_INFO
	.align		4
.L_13:
        /*002c*/ 	.byte	0x04, 0x17
        /*002e*/ 	.short	(.L_15 - .L_14)
.L_14:
        /*0030*/ 	.word	0x00000000
        /*0034*/ 	.short	0x0002
        /*0036*/ 	.short	0x0010
        /*0038*/ 	.byte	0x00, 0xf4, 0x21, 0x00


	//----- nvinfo : EIATTR_KPARAM_INFO
	.align		4
.L_15:
        /*003c*/ 	.byte	0x04, 0x17
        /*003e*/ 	.short	(.L_17 - .L_16)
.L_16:
        /*0040*/ 	.word	0x00000000
        /*0044*/ 	.short	0x0001
        /*0046*/ 	.short	0x0008
        /*0048*/ 	.byte	0x00, 0xf4, 0x21, 0x00


	//----- nvinfo : EIATTR_KPARAM_INFO
	.align		4
.L_17:
        /*004c*/ 	.byte	0x04, 0x17
        /*004e*/ 	.short	(.L_19 - .L_18)
.L_18:
        /*0050*/ 	.word	0x00000000
        /*0054*/ 	.short	0x0000
        /*0056*/ 	.short	0x0000
        /*0058*/ 	.byte	0x00, 0xf4, 0x21, 0x00


	//----- nvinfo : EIATTR_MAXREG_COUNT
	.align		4
.L_19:
        /*005c*/ 	.byte	0x03, 0x1b
        /*005e*/ 	.short	0x00ff


	//----- nvinfo : EIATTR_EXIT_INSTR_OFFSETS
	.align		4
        /*0060*/ 	.byte	0x04, 0x1c
        /*0062*/ 	.short	(.L_21 - .L_20)


	//   ....[0]....
.L_20:
        /*0064*/ 	.word	0x000040b0


	//   ....[1]....
        /*0068*/ 	.word	0x00004100


	//----- nvinfo : EIATTR_REQNTID
	.align		4
.L_21:
        /*006c*/ 	.byte	0x04, 0x10
        /*006e*/ 	.short	(.L_23 - .L_22)
.L_22:
        /*0070*/ 	.word	0x00000080
        /*0074*/ 	.word	0x00000001
        /*0078*/ 	.word	0x00000001
.L_23:


//--------------------- .nv.callgraph             --------------------------
	.section	.nv.callgraph,"",@"SHT_CUDA_CALLGRAPH"
	.align	4
	.sectionentsize	8
	.align		4
        /*0000*/ 	.word	0x00000000
	.align		4
        /*0004*/ 	.word	0xffffffff
	.align		4
        /*0008*/ 	.word	0x00000000
	.align		4
        /*000c*/ 	.word	0xfffffffe
	.align		4
        /*0010*/ 	.word	0x00000000
	.align		4
        /*0014*/ 	.word	0xfffffffd
	.align		4
        /*0018*/ 	.word	0x00000000
	.align		4
        /*001c*/ 	.word	0xfffffffc


//--------------------- .nv.rel.action            --------------------------
	.section	.nv.rel.action,"",@"SHT_CUDA_RELOCINFO"
	.align	8
	.sectionentsize	8
        /*0000*/ 	.byte	0x73, 0x00, 0x00, 0x00, 0x00, 0x00, 0x00, 0x00, 0x00, 0x00, 0x00, 0x11, 0x25, 0x00, 0x05, 0x36


//--------------------- .nv.constant0.triton_mm   --------------------------
	.section	.nv.constant0.triton_mm,"a",@progbits
	.sectionflags	@""
	.align	4
.nv.constant0.triton_mm:
	.zero		384


//--------------------- .text.triton_mm           --------------------------
	.section	.text.triton_mm,"ax",@progbits
	.sectionflags	@"SHF_BARRIERS=1"
	.sectioninfo	@"SHI_REGISTERS=244"
	.align	128
        .global         triton_mm
        .type           triton_mm,@function
        .size           triton_mm,(.L_x_3 - triton_mm)
        .other          triton_mm,@"STO_CUDA_ENTRY STV_DEFAULT"
triton_mm:
.text.triton_mm:
[----:B------:R-:W-:Y:S02]  /*0000*/  IMAD.MOV.U32 R1, RZ, RZ, c[0x0][0x28] ;  /* 0x00000a00ff017624 */ /* 0x000fe400078e00ff */
[----:B------:R-:W1:Y:S01]  /*0010*/  S2UR UR7, SR_CTAID.X ;  /* 0x00000000000779c3 */ /* 0x000e620000002500 */
[----:B------:R-:W2:Y:S01]  /*0020*/  S2R R4, SR_CTAID.X ;  /* 0x0000000000047919 */ /* 0x000ea20000002500 */
[----:B------:R-:W-:Y:S01]  /*0030*/  IMAD.MOV.U32 R70, RZ, RZ, 0x2 ;  /* 0x00000002ff467424 */ /* 0x000fe200078e00ff */
[----:B------:R-:W-:Y:S01]  /*0040*/  CS2R R108, SRZ ;  /* 0x00000000006c7805 */ /* 0x000fe2000001ff00 */
[----:B------:R-:W-:Y:S01]  /*0050*/  CS2R R110, SRZ ;  /* 0x00000000006e7805 */ /* 0x000fe2000001ff00 */
[----:B------:R-:W3:Y:S01]  /*0060*/  S2R R222, SR_TID.X ;  /* 0x0000000000de7919 */ /* 0x000ee20000002100 */
[----:B------:R-:W-:Y:S01]  /*0070*/  CS2R R112, SRZ ;  /* 0x0000000000707805 */ /* 0x000fe2000001ff00 */
        /* <DEDUP_REMOVED lines=17> */
[----:B-1----:R-:W-:Y:S01]  /*0190*/  UIMAD.WIDE UR4, UR7, 0x2aaaaaab, URZ ;  /* 0x2aaaaaab070478a5 */ /* 0x002fe2000f8e023f */
[----:B--2---:R-:W-:Y:S01]  /*01a0*/  IABS R4, R4 ;  /* 0x0000000400047213 */ /* 0x004fe20000000000 */
[----:B------:R-:W-:Y:S01]  /*01b0*/  CS2R R144, SRZ ;  /* 0x0000000000907805 */ /* 0x000fe2000001ff00 */
[----:B------:R-:W-:Y:S01]  /*01c0*/  CS2R R146, SRZ ;  /* 0x0000000000927805 */ /* 0x000fe2000001ff00 */
[----:B------:R-:W-:Y:S01]  /*01d0*/  USHF.R.U32.HI UR4, URZ, 0x1f, UR5 ;  /* 0x0000001f3f047899 */ /* 0x000fe20008011605 */
[----:B------:R1:W2:Y:S01]  /*01e0*/  R2UR UR11, R4 ;  /* 0x00000000040b73c2 */ /* 0x0002a200000e0000 */
[C---:B---3--:R-:W-:Y:S01]  /*01f0*/  IMAD.SHL.U32 R19, R222.reuse, 0x8, RZ ;  /* 0x00000008de137824 */ /* 0x048fe200078e00ff */
[C---:B------:R-:W-:Y:S01]  /*0200*/  LOP3.LUT R214, R222.reuse, 0x7, RZ, 0xc0, !PT ;  /* 0x00000007ded67812 */ /* 0x040fe200078ec0ff */
[----:B------:R-:W-:Y:S01]  /*0210*/  ULEA.HI.SX32 UR8, UR5, UR4, 0x1d ;  /* 0x0000000405087291 */ /* 0x000fe2000f8fea3f */
[----:B------:R-:W-:Y:S01]  /*0220*/  LOP3.LUT R223, R222, 0x20, RZ, 0xc0, !PT ;  /* 0x00000020dedf7812 */ /* 0x000fe200078ec0ff */
[----:B------:R-:W-:Y:S01]  /*0230*/  CS2R R136, SRZ ;  /* 0x0000000000887805 */ /* 0x000fe2000001ff00 */
[----:B------:R-:W-:Y:S01]  /*0240*/  UMOV UR4, 0xfffffff8 ;  /* 0xfffffff800047882 */ /* 0x000fe20000000000 */
[C---:B------:R-:W-:Y:S01]  /*0250*/  LOP3.LUT R241, R19.reuse, 0x38, RZ, 0xc0, !PT ;  /* 0x0000003813f17812 */ /* 0x040fe200078ec0ff */
[----:B------:R-:W-:Y:S01]  /*0260*/  UIMAD UR4, UR8, UR4, 0x1 ;  /* 0x00000001080474a4 */ /* 0x000fe2000f8e0204 */
[----:B-1----:R-:W-:Y:S01]  /*0270*/  LOP3.LUT R4, R19, 0x18, RZ, 0xc0, !PT ;  /* 0x0000001813047812 */ /* 0x002fe200078ec0ff */
[----:B------:R-:W-:Y:S01]  /*0280*/  UIMAD UR10, UR8, -0x30, UR7 ;  /* 0xffffffd0080a78a4 */ /* 0x000fe2000f8e0207 */
[----:B------:R-:W-:Y:S01]  /*0290*/  LOP3.LUT R241, R241, 0x18, R222, 0x78, !PT ;  /* 0x00000018f1f17812 */ /* 0x000fe200078e78de */
[----:B------:R-:W-:Y:S01]  /*02a0*/  UISETP.LT.AND UP0, UPT, UR4, 0x8, UPT ;  /* 0x000000080400788c */ /* 0x000fe2000bf01270 */
[----:B------:R-:W-:Y:S01]  /*02b0*/  LOP3.LUT R219, R19, 0x20, R4, 0x2e, !PT ;  /* 0x0000002013db7812 */ /* 0x000fe200078e2e04 */
[----:B------:R-:W-:Y:S01]  /*02c0*/  CS2R R138, SRZ ;  /* 0x00000000008a7805 */ /* 0x000fe2000001ff00 */
[----:B------:R-:W-:Y:S01]  /*02d0*/  SHF.R.U32.HI R223, RZ, 0x2, R223 ;  /* 0x00000002ffdf7819 */ /* 0x000fe200000116df */
[----:B------:R-:W-:Y:S01]  /*02e0*/  USEL UR9, UR4, 0x8, UP0 ;  /* 0x0000000804097887 */ /* 0x000fe20008000000 */
[----:B------:R-:W-:Y:S01]  /*02f0*/  IMAD.U32 R5, RZ, RZ, UR10 ;  /* 0x0000000aff057e24 */ /* 0x000fe2000f8e00ff */
[----:B------:R-:W-:Y:S01]  /*0300*/  UISETP.GE.AND UP0, UPT, UR7, URZ, UPT ;  /* 0x0000003f0700728c */ /* 0x000fe2000bf06270 */
[C-C-:B------:R-:W-:Y:S01]  /*0310*/  LOP3.LUT R218, R223.reuse, 0x20, R214.reuse, 0xfe, !PT ;  /* 0x00000020dfda7812 */ /* 0x140fe200078efed6 */
[----:B------:R-:W-:Y:S01]  /*0320*/  UMOV UR4, URZ ;  /* 0x0000003f00047c82 */ /* 0x000fe20008000000 */
[----:B------:R-:W-:Y:S01]  /*0330*/  LOP3.LUT R216, R223, 0x40, R214, 0xfe, !PT ;  /* 0x00000040dfd87812 */ /* 0x000fe200078efed6 */
[----:B------:R-:W-:Y:S01]  /*0340*/  IMAD.U32 R3, RZ, RZ, UR9 ;  /* 0x00000009ff037e24 */ /* 0x000fe2000f8e00ff */
[----:B------:R-:W-:Y:S01]  /*0350*/  ULOP3.LUT UR10, UR10, UR9, URZ, 0x3c, !UPT ;  /* 0x000000090a0a7292 */ /* 0x000fe2000f8e3c3f */
[----:B------:R-:W-:Y:S01]  /*0360*/  CS2R R132, SRZ ;  /* 0x0000000000847805 */ /* 0x000fe2000001ff00 */
[----:B------:R-:W-:Y:S01]  /*0370*/  CS2R R134, SRZ ;  /* 0x0000000000867805 */ /* 0x000fe2000001ff00 */
[----:B------:R-:W-:Y:S01]  /*0380*/  CS2R R128, SRZ ;  /* 0x0000000000807805 */ /* 0x000fe2000001ff00 */
[-C--:B------:R-:W-:Y:S01]  /*0390*/  IABS R6, R3.reuse ;  /* 0x0000000300067213 */ /* 0x080fe20000000000 */
[----:B------:R-:W-:Y:S01]  /*03a0*/  CS2R R130, SRZ ;  /* 0x0000000000827805 */ /* 0x000fe2000001ff00 */
[----:B------:R-:W-:Y:S01]  /*03b0*/  IABS R3, R3 ;  /* 0x0000000300037213 */ /* 0x000fe20000000000 */
[----:B------:R-:W-:Y:S01]  /*03c0*/  CS2R R124, SRZ ;  /* 0x00000000007c7805 */ /* 0x000fe2000001ff00 */
[----:B------:R1:W3:Y:S01]  /*03d0*/  R2UR UR14, R6 ;  /* 0x00000000060e73c2 */ /* 0x0002e200000e0000 */
[----:B------:R-:W-:Y:S01]  /*03e0*/  CS2R R126, SRZ ;  /* 0x00000000007e7805 */ /* 0x000fe2000001ff00 */
[----:B------:R-:W-:Y:S01]  /*03f0*/  CS2R R116, SRZ ;  /* 0x0000000000747805 */ /* 0x000fe2000001ff00 */
[----:B------:R-:W-:Y:S01]  /*0400*/  CS2R R118, SRZ ;  /* 0x0000000000767805 */ /* 0x000fe2000001ff00 */
[----:B------:R-:W-:Y:S01]  /*0410*/  CS2R R84, SRZ ;  /* 0x0000000000547805 */ /* 0x000fe2000001ff00 */
[----:B------:R-:W-:Y:S01]  /*0420*/  CS2R R86, SRZ ;  /* 0x0000000000567805 */ /* 0x000fe2000001ff00 */
[----:B------:R-:W-:Y:S01]  /*0430*/  CS2R R76, SRZ ;  /* 0x00000000004c7805 */ /* 0x000fe2000001ff00 */
[----:B------:R-:W-:Y:S01]  /*0440*/  CS2R R78, SRZ ;  /* 0x00000000004e7805 */ /* 0x000fe2000001ff00 */
[----:B-1----:R-:W-:Y:S01]  /*0450*/  IABS R6, R5 ;  /* 0x0000000500067213 */ /* 0x002fe20000000000 */
[----:B------:R-:W-:Y:S01]  /*0460*/  IMAD.MOV R5, RZ, RZ, -R3 ;  /* 0x000000ffff057224 */ /* 0x000fe200078e0a03 */
[--C-:B------:R-:W-:Y:S01]  /*0470*/  SHF.R.U32.HI R3, RZ, 0x2, R222.reuse ;  /* 0x00000002ff037819 */ /* 0x100fe200000116de */
[----:B------:R-:W-:Y:S01]  /*0480*/  CS2R R72, SRZ ;  /* 0x0000000000487805 */ /* 0x000fe2000001ff00 */
[----:B------:R1:W4:Y:S01]  /*0490*/  R2UR UR13, R6 ;  /* 0x00000000060d73c2 */ /* 0x00032200000e0000 */
[----:B------:R-:W-:Y:S01]  /*04a0*/  CS2R R74, SRZ ;  /* 0x00000000004a7805 */ /* 0x000fe2000001ff00 */
[----:B------:R-:W-:Y:S01]  /*04b0*/  LOP3.LUT R3, R3, 0x10, RZ, 0xc0, !PT ;  /* 0x0000001003037812 */ /* 0x000fe200078ec0ff */
[----:B------:R-:W-:Y:S01]  /*04c0*/  CS2R R88, SRZ ;  /* 0x0000000000587805 */ /* 0x000fe2000001ff00 */
[----:B------:R-:W-:Y:S01]  /*04d0*/  CS2R R90, SRZ ;  /* 0x00000000005a7805 */ /* 0x000fe2000001ff00 */
[----:B------:R-:W-:Y:S01]  /*04e0*/  CS2R R92, SRZ ;  /* 0x00000000005c7805 */ /* 0x000fe2000001ff00 */
[----:B------:R-:W-:Y:S01]  /*04f0*/  CS2R R94, SRZ ;  /* 0x00000000005e7805 */ /* 0x000fe2000001ff00 */
[----:B------:R-:W-:Y:S01]  /*0500*/  CS2R R96, SRZ ;  /* 0x0000000000607805 */ /* 0x000fe2000001ff00 */
[----:B------:R1:W2:Y:S01]  /*0510*/  R2UR UR12, R5 ;  /* 0x00000000050c73c2 */ /* 0x0002a200000e0000 */
[----:B------:R-:W-:Y:S01]  /*0520*/  CS2R R98, SRZ ;  /* 0x0000000000627805 */ /* 0x000fe2000001ff00 */
[----:B------:R-:W-:Y:S01]  /*0530*/  CS2R R100, SRZ ;  /* 0x0000000000647805 */ /* 0x000fe2000001ff00 */
[----:B------:R-:W-:Y:S01]  /*0540*/  CS2R R102, SRZ ;  /* 0x0000000000667805 */ /* 0x000fe2000001ff00 */
[----:B---3--:R-:W3:Y:S01]  /*0550*/  I2F.RP R0, UR14 ;  /* 0x0000000e00007d06 */ /* 0x008ee20008209400 */
[----:B------:R-:W-:Y:S01]  /*0560*/  CS2R R104, SRZ ;  /* 0x0000000000687805 */ /* 0x000fe2000001ff00 */
[----:B------:R-:W-:Y:S01]  /*0570*/  CS2R R106, SRZ ;  /* 0x00000000006a7805 */ /* 0x000fe2000001ff00 */
[--C-:B------:R-:W-:Y:S01]  /*0580*/  IMAD R217, R218, 0x40, R241.reuse ;  /* 0x00000040dad97824 */ /* 0x100fe200078e02f1 */
[C-C-:B-1----:R-:W-:Y:S01]  /*0590*/  LOP3.LUT R5, R3.reuse, 0xf, R222.reuse, 0xf8, !PT ;  /* 0x0000000f03057812 */ /* 0x142fe200078ef8de */
[----:B------:R-:W-:Y:S01]  /*05a0*/  IMAD R215, R216, 0x40, R241 ;  /* 0x00000040d8d77824 */ /* 0x000fe200078e02f1 */
[----:B------:R-:W-:-:S03]  /*05b0*/  LOP3.LUT R3, R3, 0x8, R222, 0xf8, !PT ;  /* 0x0000000803037812 */ /* 0x000fc600078ef8de */
[----:B------:R-:W-:Y:S01]  /*05c0*/  IMAD.SHL.U32 R238, R5, 0x40, RZ ;  /* 0x0000004005ee7824 */ /* 0x000fe200078e00ff */
[C-C-:B------:R-:W-:Y:S02]  /*05d0*/  LOP3.LUT R9, R3.reuse, 0x60, R214.reuse, 0xfe, !PT ;  /* 0x0000006003097812 */ /* 0x140fe400078efed6 */
[C-C-:B------:R-:W-:Y:S02]  /*05e0*/  LOP3.LUT R4, R3.reuse, 0x20, R214.reuse, 0xfe, !PT ;  /* 0x0000002003047812 */ /* 0x140fe400078efed6 */
[----:B------:R-:W-:Y:S01]  /*05f0*/  LOP3.LUT R8, R3, 0x40, R214, 0xfe, !PT ;  /* 0x0000004003087812 */ /* 0x000fe200078efed6 */
[----:B------:R-:W-:Y:S01]  /*0600*/  IMAD.SHL.U32 R224, R9, 0x40, RZ ;  /* 0x0000004009e07824 */ /* 0x000fe200078e00ff */
[----:B---3--:R-:W1:Y:S01]  /*0610*/  MUFU.RCP R0, R0 ;  /* 0x0000000000007308 */ /* 0x008e620000001000 */
[----:B------:R-:W-:Y:S01]  /*0620*/  LOP3.LUT R3, R241, 0x20, R222, 0x78, !PT ;  /* 0x00000020f1037812 */ /* 0x000fe200078e78de */
[----:B------:R-:W-:Y:S02]  /*0630*/  IMAD.SHL.U32 R4, R4, 0x40, RZ ;  /* 0x0000004004047824 */ /* 0x000fe400078e00ff */
[----:B------:R-:W-:Y:S01]  /*0640*/  IMAD.SHL.U32 R8, R8, 0x40, RZ ;  /* 0x0000004008087824 */ /* 0x000fe200078e00ff */
[----:B-1----:R-:W-:-:S02]  /*0650*/  IADD3 R2, R0, 0xffffffe, RZ ;  /* 0x0ffffffe00027810 */ /* 0x002fc40007ffe0ff */
[----:B------:R-:W-:-:S04]  /*0660*/  SHF.R.U32.HI R0, RZ, 0x3, R222 ;  /* 0x00000003ff007819 */ /* 0x000fc800000116de */
[----:B------:R-:W1:Y:S01]  /*0670*/  F2I.FTZ.U32.TRUNC.NTZ R2, R2 ;  /* 0x0000000200027305 */ /* 0x000e62000021f000 */
[----:B------:R-:W-:-:S05]  /*0680*/  SGXT.U32 R0, R0, 0x4 ;  /* 0x000000040000781a */ /* 0x000fca0000000000 */
[----:B------:R-:W-:-:S04]  /*0690*/  IMAD R240, R0, 0x40, R3 ;  /* 0x0000004000f07824 */ /* 0x000fc800078e0203 */
[----:B------:R-:W-:Y:S01]  /*06a0*/  IMAD.SHL.U32 R240, R240, 0x2, RZ ;  /* 0x00000002f0f07824 */ /* 0x000fe200078e00ff */
[----:B-1----:R1:W3:Y:S02]  /*06b0*/  R2UR UR5, R2 ;  /* 0x00000000020573c2 */ /* 0x0022e400000e0000 */
[----:B-1----:R-:W-:-:S04]  /*06c0*/  SHF.R.U32.HI R2, RZ, 0x1, R222 ;  /* 0x00000001ff027819 */ /* 0x002fc800000116de */
[----:B------:R-:W-:Y:S02]  /*06d0*/  LOP3.LUT R6, R2, 0x8, RZ, 0xc0, !PT ;  /* 0x0000000802067812 */ /* 0x000fe400078ec0ff */
[----:B------:R-:W-:Y:S02]  /*06e0*/  LOP3.LUT R2, R19, 0x8, RZ, 0xc0, !PT ;  /* 0x0000000813027812 */ /* 0x000fe400078ec0ff */
[C-C-:B------:R-:W-:Y:S02]  /*06f0*/  LOP3.LUT R7, R6.reuse, 0x30, R19.reuse, 0xf8, !PT ;  /* 0x0000003006077812 */ /* 0x140fe400078ef813 */
[----:B------:R-:W-:Y:S02]  /*0700*/  LOP3.LUT R227, R6, 0x38, R19, 0x78, !PT ;  /* 0x0000003806e37812 */ /* 0x000fe400078e7813 */
[--C-:B------:R-:W-:Y:S02]  /*0710*/  LOP3.LUT R7, R7, 0x30, R2.reuse, 0x1e, !PT ;  /* 0x0000003007077812 */ /* 0x100fe400078e1e02 */
[----:B------:R-:W-:Y:S01]  /*0720*/  LOP3.LUT R2, R19, 0x10, R2, 0x2e, !PT ;  /* 0x0000001013027812 */ /* 0x000fe200078e2e02 */
[----:B---3--:R-:W-:Y:S01]  /*0730*/  UIADD3 UR6, URZ, -UR5, URZ ;  /* 0x800000053f067290 */ /* 0x008fe2000fffe03f */
[----:B------:R-:W-:-:S02]  /*0740*/  LOP3.LUT R239, R238, R227, RZ, 0xfc, !PT ;  /* 0x000000e3eeef7212 */ /* 0x000fc400078efcff */
[----:B------:R-:W-:Y:S01]  /*0750*/  LOP3.LUT R5, R2, 0x20, R19, 0xf8, !PT ;  /* 0x0000002002057812 */ /* 0x000fe200078ef813 */
[----:B------:R-:W-:Y:S01]  /*0760*/  UIMAD UR6, UR6, UR14, URZ ;  /* 0x0000000e060672a4 */ /* 0x000fe2000f8e023f */
[--C-:B------:R-:W-:Y:S02]  /*0770*/  LOP3.LUT R237, R238, R219, R6.reuse, 0xf6, !PT ;  /* 0x000000dbeeed7212 */ /* 0x100fe400078ef606 */
[----:B------:R-:W-:Y:S01]  /*0780*/  LOP3.LUT R5, R5, R6, RZ, 0x3c, !PT ;  /* 0x0000000605057212 */ /* 0x000fe200078e3cff */
[----:B------:R-:W-:Y:S01]  /*0790*/  UIMAD.WIDE.U32 UR4, UR5, UR6, UR4 ;  /* 0x00000006050472a5 */ /* 0x000fe2000f8e0004 */
[----:B------:R-:W-:Y:S02]  /*07a0*/  LOP3.LUT R236, R7, R238, RZ, 0xfc, !PT ;  /* 0x000000ee07ec7212 */ /* 0x000fe400078efcff */
[C---:B------:R-:W-:Y:S02]  /*07b0*/  LOP3.LUT R235, R4.reuse, R227, RZ, 0xfc, !PT ;  /* 0x000000e304eb7212 */ /* 0x040fe400078efcff */
[----:B------:R-:W-:-:S02]  /*07c0*/  LOP3.LUT R233, R4, R219, R6, 0xf6, !PT ;  /* 0x000000db04e97212 */ /* 0x000fc400078ef606 */
[----:B------:R-:W-:Y:S01]  /*07d0*/  UMOV UR6, UR5 ;  /* 0x0000000500067c82 */ /* 0x000fe20008000000 */
[C---:B------:R-:W-:Y:S01]  /*07e0*/  LOP3.LUT R231, R8.reuse, R227, RZ, 0xfc, !PT ;  /* 0x000000e308e77212 */ /* 0x040fe200078efcff */
[----:B--2---:R-:W-:Y:S01]  /*07f0*/  UIMAD.WIDE.U32 UR4, UR6, UR11, URZ ;  /* 0x0000000b060472a5 */ /* 0x004fe2000f8e003f */
[-CC-:B------:R-:W-:Y:S01]  /*0800*/  LOP3.LUT R229, R8, R219.reuse, R6.reuse, 0xf6, !PT ;  /* 0x000000db08e57212 */ /* 0x180fe200078ef606 */
[----:B----4-:R-:W-:Y:S01]  /*0810*/  UIMAD.WIDE.U32 UR6, UR6, UR13, URZ ;  /* 0x0000000d060672a5 */ /* 0x010fe2000f8e003f */
[C---:B------:R-:W-:Y:S01]  /*0820*/  LOP3.LUT R225, R224.reuse, R219, R6, 0xf6, !PT ;  /* 0x000000dbe0e17212 */ /* 0x040fe200078ef606 */
[----:B------:R-:W-:Y:S01]  /*0830*/  UIMAD UR5, UR5, UR12, UR11 ;  /* 0x0000000c050572a4 */ /* 0x000fe2000f8e020b */
[C---:B------:R-:W-:Y:S01]  /*0840*/  LOP3.LUT R238, R5.reuse, R238, RZ, 0xfc, !PT ;  /* 0x000000ee05ee7212 */ /* 0x040fe200078efcff */
[----:B------:R-:W-:Y:S01]  /*0850*/  UIMAD UR4, UR7, UR12, UR13 ;  /* 0x0000000c070472a4 */ /* 0x000fe2000f8e020d */
[C---:B------:R-:W-:Y:S01]  /*0860*/  LOP3.LUT R234, R5.reuse, R4, RZ, 0xfc, !PT ;  /* 0x0000000405ea7212 */ /* 0x040fe200078efcff */
[----:B------:R-:W-:Y:S01]  /*0870*/  UISETP.GT.U32.AND UP2, UPT, UR14, UR5, UPT ;  /* 0x000000050e00728c */ /* 0x000fe2000bf44070 */
[----:B------:R-:W-:Y:S01]  /*0880*/  LOP3.LUT R227, R224, R227, RZ, 0xfc, !PT ;  /* 0x000000e3e0e37212 */ /* 0x000fe200078efcff */
[----:B------:R-:W-:Y:S01]  /*0890*/  UISETP.GT.U32.AND UP1, UPT, UR14, UR4, UPT ;  /* 0x000000040e00728c */ /* 0x000fe2000bf24070 */
[C---:B------:R-:W-:Y:S01]  /*08a0*/  LOP3.LUT R230, R5.reuse, R8, RZ, 0xfc, !PT ;  /* 0x0000000805e67212 */ /* 0x040fe200078efcff */
[----:B------:R-:W-:Y:S01]  /*08b0*/  UMOV UR6, URZ ;  /* 0x0000003f00067c82 */ /* 0x000fe20008000000 */
[----:B------:R-:W-:-:S02]  /*08c0*/  LOP3.LUT R226, R5, R224, RZ, 0xfc, !PT ;  /* 0x000000e005e27212 */ /* 0x000fc400078efcff */
[C---:B------:R-:W-:Y:S02]  /*08d0*/  LOP3.LUT R232, R7.reuse, R4, RZ, 0xfc, !PT ;  /* 0x0000000407e87212 */ /* 0x040fe400078efcff */
[C---:B------:R-:W-:Y:S02]  /*08e0*/  LOP3.LUT R228, R7.reuse, R8, RZ, 0xfc, !PT ;  /* 0x0000000807e47212 */ /* 0x040fe400078efcff */
[----:B------:R-:W-:Y:S01]  /*08f0*/  @!UP2 UIADD3 UR5, UR5, -UR14, URZ ;  /* 0x8000000e0505a290 */ /* 0x000fe2000fffe03f */
[----:B------:R-:W-:Y:S01]  /*0900*/  LOP3.LUT R224, R7, R224, RZ, 0xfc, !PT ;  /* 0x000000e007e07212 */ /* 0x000fe200078efcff */
[----:B------:R-:W-:Y:S01]  /*0910*/  @!UP1 UIADD3 UR4, UR4, -UR14, URZ ;  /* 0x8000000e04049290 */ /* 0x000fe2000fffe03f */
[--C-:B------:R-:W-:Y:S01]  /*0920*/  LOP3.LUT R219, R219, 0x18, R222.reuse, 0x78, !PT ;  /* 0x00000018dbdb7812 */ /* 0x100fe200078e78de */
[----:B------:R-:W-:Y:S01]  /*0930*/  UISETP.GT.U32.AND UP4, UPT, UR14, UR5, UPT ;  /* 0x000000050e00728c */ /* 0x000fe2000bf84070 */
[----:B------:R-:W-:Y:S01]  /*0940*/  LOP3.LUT R222, R223, 0x7, R222, 0xf8, !PT ;  /* 0x00000007dfde7812 */ /* 0x000fe200078ef8de */
[----:B------:R-:W-:-:S02]  /*0950*/  UISETP.GE.U32.AND UP3, UPT, UR4, UR14, UPT ;  /* 0x0000000e0400728c */ /* 0x000fc4000bf66070 */
[----:B------:R-:W-:Y:S02]  /*0960*/  UISETP.GE.AND UP2, UPT, UR10, URZ, UPT ;  /* 0x0000003f0a00728c */ /* 0x000fe4000bf46270 */
[----:B------:R-:W-:Y:S01]  /*0970*/  @!UP1 UIADD3 UR7, UR7, 0x1, URZ ;  /* 0x0000000107079890 */ /* 0x000fe2000fffe03f */
[----:B------:R-:W-:Y:S01]  /*0980*/  IMAD.SHL.U32 R221, R222, 0x40, RZ ;  /* 0x00000040dedd7824 */ /* 0x000fe200078e00ff */
[----:B------:R-:W-:Y:S02]  /*0990*/  ULOP3.LUT UR4, URZ, UR9, URZ, 0x33, !UPT ;  /* 0x000000093f047292 */ /* 0x000fe4000f8e333f */
[----:B------:R-:W-:Y:S02]  /*09a0*/  UISETP.NE.AND UP1, UPT, UR9, URZ, UPT ;  /* 0x0000003f0900728c */ /* 0x000fe4000bf25270 */
[----:B------:R-:W-:Y:S01]  /*09b0*/  @!UP4 UIADD3 UR5, UR5, -UR14, URZ ;  /* 0x8000000e0505c290 */ /* 0x000fe2000fffe03f */
[----:B------:R-:W-:Y:S01]  /*09c0*/  LOP3.LUT R220, R221, R241, RZ, 0xfc, !PT ;  /* 0x000000f1dddc7212 */ /* 0x000fe200078efcff */
[----:B------:R-:W-:-:S02]  /*09d0*/  @UP3 UIADD3 UR7, UR7, 0x1, URZ ;  /* 0x0000000107073890 */ /* 0x000fc4000fffe03f */
[----:B------:R-:W-:Y:S02]  /*09e0*/  @!UP0 UIADD3 UR5, -UR5, URZ, URZ ;  /* 0x0000003f05058290 */ /* 0x000fe4000fffe13f */
[----:B------:R-:W-:Y:S02]  /*09f0*/  @!UP2 UIADD3 UR7, -UR7, URZ, URZ ;  /* 0x0000003f0707a290 */ /* 0x000fe4000fffe13f */
[----:B------:R-:W-:Y:S02]  /*0a00*/  ULDC.64 UR14, c[0x0][0x118] ;  /* 0x00004600000e7ab9 */ /* 0x000fe40000000a00 */
[----:B------:R-:W-:Y:S02]  /*0a10*/  USEL UR7, UR4, UR7, !UP1 ;  /* 0x0000000704077287 */ /* 0x000fe4000c800000 */
[----:B------:R-:W-:Y:S02]  /*0a20*/  USEL UR4, UR4, UR5, !UP1 ;  /* 0x0000000504047287 */ /* 0x000fe4000c800000 */
[----:B------:R-:W-:-:S02]  /*0a30*/  USHF.L.U32 UR11, UR7, 0x7, URZ ;  /* 0x00000007070b7899 */ /* 0x000fc4000800063f */
[----:B------:R-:W-:Y:S02]  /*0a40*/  ULEA UR4, UR8, UR4, 0x3 ;  /* 0x0000000408047291 */ /* 0x000fe4000f8e183f */
[----:B------:R-:W-:Y:S02]  /*0a50*/  UMOV UR9, 0xffffffff ;  /* 0xffffffff00097882 */ /* 0x000fe40000000000 */
[----:B------:R-:W-:Y:S01]  /*0a60*/  USHF.L.U32 UR10, UR4, 0x7, URZ ;  /* 0x00000007040a7899 */ /* 0x000fe2000800063f */
[----:B------:R-:W-:Y:S01]  /*0a70*/  IMAD.U32 R17, RZ, RZ, UR11 ;  /* 0x0000000bff117e24 */ /* 0x000fe2000f8e00ff */
[C---:B------:R-:W-:Y:S01]  /*0a80*/  LOP3.LUT R9, R0.reuse, UR11, RZ, 0xfc, !PT ;  /* 0x0000000b00097c12 */ /* 0x040fe2000f8efcff */
[----:B------:R-:W-:Y:S01]  /*0a90*/  IMAD.U32 R3, RZ, RZ, UR11 ;  /* 0x0000000bff037e24 */ /* 0x000fe2000f8e00ff */
[----:B------:R-:W-:Y:S01]  /*0aa0*/  UMOV UR8, 0x1 ;  /* 0x0000000100087882 */ /* 0x000fe20000000000 */
[----:B------:R-:W-:Y:S01]  /*0ab0*/  IMAD.U32 R11, RZ, RZ, UR11 ;  /* 0x0000000bff0b7e24 */ /* 0x000fe2000f8e00ff */
[--C-:B------:R-:W-:Y:S01]  /*0ac0*/  LOP3.LUT R16, R17, 0x70, R0.reuse, 0xfe, !PT ;  /* 0x0000007011107812 */ /* 0x100fe200078efe00 */
[----:B------:R-:W-:Y:S01]  /*0ad0*/  IMAD.U32 R17, RZ, RZ, UR10 ;  /* 0x0000000aff117e24 */ /* 0x000fe2000f8e00ff */
[----:B------:R-:W-:Y:S01]  /*0ae0*/  LOP3.LUT R2, R0, UR10, RZ, 0xfc, !PT ;  /* 0x0000000a00027c12 */ /* 0x000fe2000f8efcff */
[----:B------:R-:W-:Y:S01]  /*0af0*/  IMAD.HI R18, R9, 0x2aaaaaab, RZ ;  /* 0x2aaaaaab09127827 */ /* 0x000fe200078e02ff */
[--C-:B------:R-:W-:Y:S01]  /*0b00*/  LOP3.LUT R10, R3, 0x10, R0.reuse, 0xfe, !PT ;  /* 0x00000010030a7812 */ /* 0x100fe200078efe00 */
[----:B------:R-:W-:Y:S01]  /*0b10*/  UMOV UR7, URZ ;  /* 0x0000003f00077c82 */ /* 0x000fe20008000000 */
[----:B------:R-:W-:Y:S01]  /*0b20*/  LOP3.LUT R6, R17, 0x40, R0, 0xfe, !PT ;  /* 0x0000004011067812 */ /* 0x000fe200078efe00 */
[----:B------:R-:W-:Y:S01]  /*0b30*/  IMAD.U32 R5, RZ, RZ, UR11 ;  /* 0x0000000bff057e24 */ /* 0x000fe2000f8e00ff */
[----:B------:R-:W-:Y:S01]  /*0b40*/  SHF.R.U32.HI R21, RZ, 0x1f, R18 ;  /* 0x0000001fff157819 */ /* 0x000fe20000011612 */
[----:B------:R-:W-:Y:S01]  /*0b50*/  IMAD.HI R17, R2, 0x3531dec1, RZ ;  /* 0x3531dec102117827 */ /* 0x000fe200078e02ff */
[--C-:B------:R-:W-:Y:S01]  /*0b60*/  LOP3.LUT R11, R11, 0x20, R0.reuse, 0xfe, !PT ;  /* 0x000000200b0b7812 */ /* 0x100fe200078efe00 */
[----:B------:R-:W-:Y:S01]  /*0b70*/  UMOV UR4, URZ ;  /* 0x0000003f00047c82 */ /* 0x000fe20008000000 */
[----:B------:R-:W-:Y:S01]  /*0b80*/  LEA.HI R20, R18, R21, RZ, 0x19 ;  /* 0x0000001512147211 */ /* 0x000fe200078fc8ff */
[----:B------:R-:W-:Y:S01]  /*0b90*/  IMAD.U32 R7, RZ, RZ, UR11 ;  /* 0x0000000bff077e24 */ /* 0x000fe2000f8e00ff */
[--C-:B------:R-:W-:Y:S01]  /*0ba0*/  LOP3.LUT R12, R5, 0x30, R0.reuse, 0xfe, !PT ;  /* 0x00000030050c7812 */ /* 0x100fe200078efe00 */
[----:B------:R-:W-:Y:S01]  /*0bb0*/  IMAD.U32 R13, RZ, RZ, UR11 ;  /* 0x0000000bff0d7e24 */ /* 0x000fe2000f8e00ff */
[----:B------:R-:W-:Y:S01]  /*0bc0*/  SHF.R.U32.HI R18, RZ, 0x1f, R17 ;  /* 0x0000001fff127819 */ /* 0x000fe20000011611 */
[----:B------:R-:W-:Y:S01]  /*0bd0*/  IMAD.HI R21, R10, 0x2aaaaaab, RZ ;  /* 0x2aaaaaab0a157827 */ /* 0x000fe200078e02ff */
[--C-:B------:R-:W-:Y:S01]  /*0be0*/  LOP3.LUT R14, R7, 0x50, R0.reuse, 0xfe, !PT ;  /* 0x00000050070e7812 */ /* 0x100fe200078efe00 */
[----:B------:R-:W-:Y:S01]  /*0bf0*/  UMOV UR5, URZ ;  /* 0x0000003f00057c82 */ /* 0x000fe20008000000 */
[--C-:B------:R-:W-:Y:S01]  /*0c00*/  LOP3.LUT R13, R13, 0x40, R0.reuse, 0xfe, !PT ;  /* 0x000000400d0d7812 */ /* 0x100fe200078efe00 */
[----:B------:R-:W-:Y:S01]  /*0c10*/  IMAD.U32 R5, RZ, RZ, UR10 ;  /* 0x0000000aff057e24 */ /* 0x000fe2000f8e00ff */
[----:B------:R-:W-:Y:S01]  /*0c20*/  LEA.HI R17, R17, R18, RZ, 0x1c ;  /* 0x0000001211117211 */ /* 0x000fe200078fe0ff */
[----:B------:R-:W-:Y:S01]  /*0c30*/  IMAD.U32 R7, RZ, RZ, UR10 ;  /* 0x0000000aff077e24 */ /* 0x000fe2000f8e00ff */
[----:B------:R-:W-:Y:S01]  /*0c40*/  SHF.R.U32.HI R18, RZ, 0x1f, R21 ;  /* 0x0000001fff127819 */ /* 0x000fe20000011615 */
[----:B------:R-:W-:Y:S01]  /*0c50*/  IMAD.U32 R23, RZ, RZ, UR10 ;  /* 0x0000000aff177e24 */ /* 0x000fe2000f8e00ff */
[--C-:B------:R-:W-:Y:S01]  /*0c60*/  LOP3.LUT R4, R5, 0x20, R0.reuse, 0xfe, !PT ;  /* 0x0000002005047812 */ /* 0x100fe200078efe00 */
[----:B------:R-:W-:Y:S01]  /*0c70*/  IMAD.U32 R15, RZ, RZ, UR11 ;  /* 0x0000000bff0f7e24 */ /* 0x000fe2000f8e00ff */
[--C-:B------:R-:W-:Y:S01]  /*0c80*/  LOP3.LUT R5, R7, 0x30, R0.reuse, 0xfe, !PT ;  /* 0x0000003007057812 */ /* 0x100fe200078efe00 */
[----:B------:R-:W-:Y:S01]  /*0c90*/  IMAD.HI R22, R11, 0x2aaaaaab, RZ ;  /* 0x2aaaaaab0b167827 */ /* 0x000fe200078e02ff */
[----:B------:R-:W-:-:S02]  /*0ca0*/  LOP3.LUT R7, R23, 0x50, R0, 0xfe, !PT ;  /* 0x0000005017077812 */ /* 0x000fc400078efe00 */
[----:B------:R-:W-:Y:S01]  /*0cb0*/  LOP3.LUT R15, R15, 0x60, R0, 0xfe, !PT ;  /* 0x000000600f0f7812 */ /* 0x000fe200078efe00 */
[----:B------:R-:W-:Y:S01]  /*0cc0*/  IMAD.U32 R25, RZ, RZ, UR10 ;  /* 0x0000000aff197e24 */ /* 0x000fe2000f8e00ff */
[----:B------:R-:W-:Y:S01]  /*0cd0*/  SHF.R.U32.HI R23, RZ, 0x1f, R22 ;  /* 0x0000001fff177819 */ /* 0x000fe20000011616 */
[----:B------:R-:W-:Y:S01]  /*0ce0*/  IMAD.HI R24, R12, 0x2aaaaaab, RZ ;  /* 0x2aaaaaab0c187827 */ /* 0x000fe200078e02ff */
[----:B------:R-:W-:Y:S02]  /*0cf0*/  LEA.HI R29, R21, R18, RZ, 0x19 ;  /* 0x00000012151d7211 */ /* 0x000fe400078fc8ff */
[----:B------:R-:W-:Y:S01]  /*0d00*/  LOP3.LUT R8, R25, 0x60, R0, 0xfe, !PT ;  /* 0x0000006019087812 */ /* 0x000fe200078efe00 */
[----:B------:R-:W-:Y:S01]  /*0d10*/  IMAD.U32 R3, RZ, RZ, UR10 ;  /* 0x0000000aff037e24 */ /* 0x000fe2000f8e00ff */
[----:B------:R-:W-:Y:S01]  /*0d20*/  SHF.R.U32.HI R25, RZ, 0x1f, R24 ;  /* 0x0000001fff197819 */ /* 0x000fe20000011618 */
[----:B------:R-:W-:Y:S01]  /*0d30*/  IMAD.HI R26, R13, 0x2aaaaaab, RZ ;  /* 0x2aaaaaab0d1a7827 */ /* 0x000fe200078e02ff */
[----:B------:R-:W-:-:S02]  /*0d40*/  LEA.HI R30, R22, R23, RZ, 0x19 ;  /* 0x00000017161e7211 */ /* 0x000fc400078fc8ff */
[----:B------:R-:W-:Y:S01]  /*0d50*/  LOP3.LUT R3, R3, 0x10, R0, 0xfe, !PT ;  /* 0x0000001003037812 */ /* 0x000fe200078efe00 */
[----:B------:R-:W-:Y:S01]  /*0d60*/  IMAD.HI R18, R14, 0x2aaaaaab, RZ ;  /* 0x2aaaaaab0e127827 */ /* 0x000fe200078e02ff */
[----:B------:R-:W-:-:S03]  /*0d70*/  LEA.HI R31, R24, R25, RZ, 0x19 ;  /* 0x00000019181f7211 */ /* 0x000fc600078fc8ff */
[----:B------:R-:W-:Y:S01]  /*0d80*/  IMAD R28, R20, -0x300, R9 ;  /* 0xfffffd00141c7824 */ /* 0x000fe200078e0209 */
[----:B------:R-:W-:Y:S01]  /*0d90*/  SHF.R.U32.HI R9, RZ, 0x1f, R26 ;  /* 0x0000001fff097819 */ /* 0x000fe2000001161a */
[----:B------:R-:W-:Y:S01]  /*0da0*/  IMAD.HI R22, R15, 0x2aaaaaab, RZ ;  /* 0x2aaaaaab0f167827 */ /* 0x000fe200078e02ff */
[----:B------:R-:W-:Y:S02]  /*0db0*/  SHF.R.U32.HI R21, RZ, 0x1f, R18 ;  /* 0x0000001fff157819 */ /* 0x000fe40000011612 */
[----:B------:R-:W-:Y:S01]  /*0dc0*/  LEA.HI R32, R26, R9, RZ, 0x19 ;  /* 0x000000091a207211 */ /* 0x000fe200078fc8ff */
[----:B------:R-:W-:Y:S01]  /*0dd0*/  IMAD.HI R20, R4, 0x3531dec1, RZ ;  /* 0x3531dec104147827 */ /* 0x000fe200078e02ff */
[----:B------:R-:W-:Y:S02]  /*0de0*/  SHF.R.U32.HI R23, RZ, 0x1f, R22 ;  /* 0x0000001fff177819 */ /* 0x000fe40000011616 */
[----:B------:R-:W-:Y:S01]  /*0df0*/  LEA.HI R33, R18, R21, RZ, 0x19 ;  /* 0x0000001512217211 */ /* 0x000fe200078fc8ff */
[----:B------:R-:W-:Y:S01]  /*0e00*/  IMAD.HI R24, R16, 0x2aaaaaab, RZ ;  /* 0x2aaaaaab10187827 */ /* 0x000fe200078e02ff */
[----:B------:R-:W-:-:S02]  /*0e10*/  SHF.R.U32.HI R21, RZ, 0x1f, R20 ;  /* 0x0000001fff157819 */ /* 0x000fc40000011614 */
[----:B------:R-:W-:Y:S01]  /*0e20*/  LEA.HI R34, R22, R23, RZ, 0x19 ;  /* 0x0000001716227211 */ /* 0x000fe200078fc8ff */
[----:B------:R-:W-:Y:S01]  /*0e30*/  IMAD.HI R9, R3, 0x3531dec1, RZ ;  /* 0x3531dec103097827 */ /* 0x000fe200078e02ff */
[----:B------:R-:W-:Y:S02]  /*0e40*/  SHF.R.U32.HI R25, RZ, 0x1f, R24 ;  /* 0x0000001fff197819 */ /* 0x000fe40000011618 */
[----:B------:R-:W-:Y:S01]  /*0e50*/  LEA.HI R21, R20, R21, RZ, 0x1c ;  /* 0x0000001514157211 */ /* 0x000fe200078fe0ff */
[----:B------:R-:W-:Y:S01]  /*0e60*/  IMAD.HI R22, R5, 0x3531dec1, RZ ;  /* 0x3531dec105167827 */ /* 0x000fe200078e02ff */
[----:B------:R-:W-:Y:S02]  /*0e70*/  SHF.R.U32.HI R18, RZ, 0x1f, R9 ;  /* 0x0000001fff127819 */ /* 0x000fe40000011609 */
[----:B------:R-:W-:Y:S01]  /*0e80*/  LEA.HI R35, R24, R25, RZ, 0x19 ;  /* 0x0000001918237211 */ /* 0x000fe200078fc8ff */
[----:B------:R-:W-:Y:S01]  /*0e90*/  IMAD.HI R20, R7, 0x3531dec1, RZ ;  /* 0x3531dec107147827 */ /* 0x000fe200078e02ff */
[----:B------:R-:W-:-:S02]  /*0ea0*/  LEA.HI R18, R9, R18, RZ, 0x1c ;  /* 0x0000001209127211 */ /* 0x000fc400078fe0ff */
[----:B------:R-:W-:Y:S01]  /*0eb0*/  SHF.R.U32.HI R9, RZ, 0x1f, R22 ;  /* 0x0000001fff097819 */ /* 0x000fe20000011616 */
[----:B------:R-:W-:Y:S01]  /*0ec0*/  IMAD.HI R24, R8, 0x3531dec1, RZ ;  /* 0x3531dec108187827 */ /* 0x000fe200078e02ff */
[----:B------:R-:W-:Y:S02]  /*0ed0*/  SHF.R.U32.HI R23, RZ, 0x1f, R20 ;  /* 0x0000001fff177819 */ /* 0x000fe40000011614 */
[----:B------:R-:W-:Y:S01]  /*0ee0*/  LEA.HI R22, R22, R9, RZ, 0x1c ;  /* 0x0000000916167211 */ /* 0x000fe200078fe0ff */
[----:B------:R-:W-:Y:S01]  /*0ef0*/  IMAD.U32 R27, RZ, RZ, UR10 ;  /* 0x0000000aff1b7e24 */ /* 0x000fe2000f8e00ff */
[----:B------:R-:W-:Y:S01]  /*0f00*/  SHF.R.U32.HI R25, RZ, 0x1f, R24 ;  /* 0x0000001fff197819 */ /* 0x000fe20000011618 */
[----:B------:R-:W-:Y:S01]  /*0f10*/  IMAD R35, R35, -0x300, R16 ;  /* 0xfffffd0023237824 */ /* 0x000fe200078e0210 */
[----:B------:R-:W-:Y:S01]  /*0f20*/  LEA.HI R20, R20, R23, RZ, 0x1c ;  /* 0x0000001714147211 */ /* 0x000fe200078fe0ff */
[----:B------:R-:W-:Y:S01]  /*0f30*/  IMAD R33, R33, -0x300, R14 ;  /* 0xfffffd0021217824 */ /* 0x000fe200078e020e */
[----:B------:R-:W-:Y:S01]  /*0f40*/  LOP3.LUT R0, R27, 0x70, R0, 0xfe, !PT ;  /* 0x000000701b007812 */ /* 0x000fe200078efe00 */
[----:B------:R-:W-:Y:S01]  /*0f50*/  IMAD R60, R35, 0xc00, RZ ;  /* 0x00000c00233c7824 */ /* 0x000fe200078e02ff */
[----:B------:R-:W-:Y:S01]  /*0f60*/  LEA.HI R23, R24, R25, RZ, 0x1c ;  /* 0x0000001918177211 */ /* 0x000fe200078fe0ff */
[----:B------:R-:W-:-:S02]  /*0f70*/  IMAD R25, R22, -0x4d, R5 ;  /* 0xffffffb316197824 */ /* 0x000fc400078e0205 */
[----:B------:R-:W-:Y:S01]  /*0f80*/  IMAD R32, R32, -0x300, R13 ;  /* 0xfffffd0020207824 */ /* 0x000fe200078e020d */
[----:B------:R-:W-:Y:S01]  /*0f90*/  SHF.R.S32.HI R68, RZ, 0x1f, R60 ;  /* 0x0000001fff447819 */ /* 0x000fe2000001143c */
[----:B------:R-:W-:Y:S02]  /*0fa0*/  IMAD R24, R21, -0x4d, R4 ;  /* 0xffffffb315187824 */ /* 0x000fe400078e0204 */
[----:B------:R-:W-:Y:S02]  /*0fb0*/  IMAD R22, R20, -0x4d, R7 ;  /* 0xffffffb314167824 */ /* 0x000fe400078e0207 */
[----:B------:R-:W-:Y:S01]  /*0fc0*/  IMAD.WIDE.U32 R20, R214, 0x10, RZ ;  /* 0x00000010d6147825 */ /* 0x000fe200078e00ff */
[----:B------:R-:W-:-:S03]  /*0fd0*/  LOP3.LUT R214, R223, 0x60, R214, 0xfe, !PT ;  /* 0x00000060dfd67812 */ /* 0x000fc600078efed6 */
[----:B------:R-:W-:-:S04]  /*0fe0*/  IMAD.WIDE R4, R60, 0x2, RZ ;  /* 0x000000023c047825 */ /* 0x000fc800078e02ff */
[----:B------:R-:W-:Y:S01]  /*0ff0*/  IMAD.HI R26, R0, 0x3531dec1, RZ ;  /* 0x3531dec1001a7827 */ /* 0x000fe200078e02ff */
[----:B------:R-:W-:Y:S02]  /*1000*/  LOP3.LUT R7, R20, R4, RZ, 0xfc, !PT ;  /* 0x0000000414077212 */ /* 0x000fe400078efcff */
[----:B------:R-:W-:Y:S01]  /*1010*/  LOP3.LUT R211, R21, R5, RZ, 0xfc, !PT ;  /* 0x0000000515d37212 */ /* 0x000fe200078efcff */
[----:B------:R-:W-:Y:S01]  /*1020*/  IMAD R56, R33, 0xc00, RZ ;  /* 0x00000c0021387824 */ /* 0x000fe200078e02ff */
[----:B------:R-:W-:Y:S01]  /*1030*/  SHF.R.U32.HI R27, RZ, 0x1f, R26 ;  /* 0x0000001fff1b7819 */ /* 0x000fe2000001161a */
[----:B------:R-:W-:Y:S02]  /*1040*/  IMAD R54, R32, 0xc00, RZ ;  /* 0x00000c0020367824 */ /* 0x000fe400078e02ff */
[----:B------:R-:W-:Y:S01]  /*1050*/  IMAD R31, R31, -0x300, R12 ;  /* 0xfffffd001f1f7824 */ /* 0x000fe200078e020c */
[----:B------:R-:W-:Y:S01]  /*1060*/  LEA.HI R27, R26, R27, RZ, 0x1c ;  /* 0x0000001b1a1b7211 */ /* 0x000fe200078fe0ff */
[----:B------:R-:W-:Y:S01]  /*1070*/  IMAD R30, R30, -0x300, R11 ;  /* 0xfffffd001e1e7824 */ /* 0x000fe200078e020b */
[C---:B------:R-:W-:Y:S01]  /*1080*/  LOP3.LUT R59, R56.reuse, 0x38, R19, 0xf8, !PT ;  /* 0x00000038383b7812 */ /* 0x040fe200078ef813 */
[----:B------:R-:W-:-:S04]  /*1090*/  IMAD.WIDE R4, R56, 0x2, RZ ;  /* 0x0000000238047825 */ /* 0x000fc800078e02ff */
[----:B------:R-:W-:Y:S01]  /*10a0*/  IMAD.WIDE R12, R54, 0x2, RZ ;  /* 0x00000002360c7825 */ /* 0x000fe200078e02ff */
[----:B------:R-:W-:-:S03]  /*10b0*/  LOP3.LUT R207, R21, R5, RZ, 0xfc, !PT ;  /* 0x0000000515cf7212 */ /* 0x000fc600078efcff */
[----:B------:R-:W-:Y:S01]  /*10c0*/  IMAD R17, R17, -0x4d, R2 ;  /* 0xffffffb311117824 */ /* 0x000fe200078e0202 */
[----:B------:R-:W-:Y:S01]  /*10d0*/  LOP3.LUT R205, R21, R13, RZ, 0xfc, !PT ;  /* 0x0000000d15cd7212 */ /* 0x000fe200078efcff */
[----:B------:R-:W-:Y:S02]  /*10e0*/  IMAD R52, R31, 0xc00, RZ ;  /* 0x00000c001f347824 */ /* 0x000fe400078e02ff */
[----:B------:R-:W-:-:S04]  /*10f0*/  IMAD.HI R2, R6, 0x3531dec1, RZ ;  /* 0x3531dec106027827 */ /* 0x000fc800078e02ff */
[----:B------:R-:W-:Y:S01]  /*1100*/  IMAD R50, R30, 0xc00, RZ ;  /* 0x00000c001e327824 */ /* 0x000fe200078e02ff */
[----:B------:R-:W-:Y:S01]  /*1110*/  SHF.R.U32.HI R9, RZ, 0x1f, R2 ;  /* 0x0000001fff097819 */ /* 0x000fe20000011602 */
[----:B------:R-:W-:Y:S01]  /*1120*/  IMAD R29, R29, -0x300, R10 ;  /* 0xfffffd001d1d7824 */ /* 0x000fe200078e020a */
[----:B------:R-:W-:Y:S01]  /*1130*/  LOP3.LUT R10, R20, R4, RZ, 0xfc, !PT ;  /* 0x00000004140a7212 */ /* 0x000fe200078efcff */
[----:B------:R-:W-:Y:S01]  /*1140*/  IMAD R34, R34, -0x300, R15 ;  /* 0xfffffd0022227824 */ /* 0x000fe200078e020f */
[----:B------:R-:W-:Y:S01]  /*1150*/  LOP3.LUT R15, R20, R12, RZ, 0xfc, !PT ;  /* 0x0000000c140f7212 */ /* 0x000fe200078efcff */
[----:B------:R-:W-:Y:S01]  /*1160*/  IMAD.WIDE R4, R52, 0x2, RZ ;  /* 0x0000000234047825 */ /* 0x000fe200078e02ff */
[----:B------:R-:W-:Y:S02]  /*1170*/  LEA.HI R9, R2, R9, RZ, 0x1c ;  /* 0x0000000902097211 */ /* 0x000fe400078fe0ff */
[C---:B------:R-:W-:Y:S01]  /*1180*/  LOP3.LUT R53, R50.reuse, 0x38, R19, 0xf8, !PT ;  /* 0x0000003832357812 */ /* 0x040fe200078ef813 */
[----:B------:R-:W-:Y:S01]  /*1190*/  IMAD.WIDE R12, R50, 0x2, RZ ;  /* 0x00000002320c7825 */ /* 0x000fe200078e02ff */
[----:B------:R-:W-:-:S02]  /*11a0*/  LOP3.LUT R16, R20, R4, RZ, 0xfc, !PT ;  /* 0x0000000414107212 */ /* 0x000fc400078efcff */
[----:B------:R-:W-:Y:S01]  /*11b0*/  LOP3.LUT R203, R21, R5, RZ, 0xfc, !PT ;  /* 0x0000000515cb7212 */ /* 0x000fe200078efcff */
[----:B------:R-:W-:Y:S01]  /*11c0*/  IMAD R46, R28, 0xc00, RZ ;  /* 0x00000c001c2e7824 */ /* 0x000fe200078e02ff */
[----:B------:R-:W-:Y:S01]  /*11d0*/  LOP3.LUT R14, R20, R12, RZ, 0xfc, !PT ;  /* 0x0000000c140e7212 */ /* 0x000fe200078efcff */
[----:B------:R-:W-:Y:S01]  /*11e0*/  IMAD R48, R29, 0xc00, RZ ;  /* 0x00000c001d307824 */ /* 0x000fe200078e02ff */
[----:B------:R-:W-:Y:S01]  /*11f0*/  LOP3.LUT R201, R21, R13, RZ, 0xfc, !PT ;  /* 0x0000000d15c97212 */ /* 0x000fe200078efcff */
[----:B------:R-:W-:Y:S01]  /*1200*/  IMAD R28, R17, 0xc00, RZ ;  /* 0x00000c00111c7824 */ /* 0x000fe200078e02ff */
[--C-:B------:R-:W-:Y:S01]  /*1210*/  LOP3.LUT R45, R46, 0x38, R19.reuse, 0xf8, !PT ;  /* 0x000000382e2d7812 */ /* 0x100fe200078ef813 */
[----:B------:R-:W-:Y:S01]  /*1220*/  IMAD R27, R27, -0x4d, R0 ;  /* 0xffffffb31b1b7824 */ /* 0x000fe200078e0200 */
[C---:B------:R-:W-:Y:S01]  /*1230*/  LOP3.LUT R51, R48.reuse, 0x38, R19, 0xf8, !PT ;  /* 0x0000003830337812 */ /* 0x040fe200078ef813 */
[----:B------:R-:W-:Y:S01]  /*1240*/  IMAD R23, R23, -0x4d, R8 ;  /* 0xffffffb317177824 */ /* 0x000fe200078e0208 */
[----:B------:R-:W-:Y:S01]  /*1250*/  SHF.R.S32.HI R64, RZ, 0x1f, R48 ;  /* 0x0000001fff407819 */ /* 0x000fe20000011430 */
[----:B------:R-:W-:Y:S01]  /*1260*/  IMAD.WIDE R4, R48, 0x2, RZ ;  /* 0x0000000230047825 */ /* 0x000fe200078e02ff */
[----:B------:R-:W-:-:S03]  /*1270*/  SHF.R.S32.HI R66, RZ, 0x1f, R50 ;  /* 0x0000001fff427819 */ /* 0x000fc60000011432 */
[----:B------:R-:W-:Y:S01]  /*1280*/  IMAD.WIDE R12, R28, 0x2, RZ ;  /* 0x000000021c0c7825 */ /* 0x000fe200078e02ff */
[----:B------:R-:W-:Y:S02]  /*1290*/  LOP3.LUT R17, R20, R4, RZ, 0xfc, !PT ;  /* 0x0000000414117212 */ /* 0x000fe400078efcff */
[----:B------:R-:W-:Y:S01]  /*12a0*/  LOP3.LUT R199, R21, R5, RZ, 0xfc, !PT ;  /* 0x0000000515c77212 */ /* 0x000fe200078efcff */
[----:B------:R-:W-:Y:S01]  /*12b0*/  IMAD R44, R27, 0xc00, RZ ;  /* 0x00000c001b2c7824 */ /* 0x000fe200078e02ff */
[----:B------:R-:W-:Y:S01]  /*12c0*/  LOP3.LUT R0, R21, R13, RZ, 0xfc, !PT ;  /* 0x0000000d15007212 */ /* 0x000fe200078efcff */
[----:B------:R-:W-:Y:S02]  /*12d0*/  IMAD R40, R23, 0xc00, RZ ;  /* 0x00000c0017287824 */ /* 0x000fe400078e02ff */
[----:B------:R-:W-:Y:S02]  /*12e0*/  IMAD R38, R22, 0xc00, RZ ;  /* 0x00000c0016267824 */ /* 0x000fe400078e02ff */
[----:B------:R-:W-:Y:S01]  /*12f0*/  IMAD R11, R18, -0x4d, R3 ;  /* 0xffffffb3120b7824 */ /* 0x000fe200078e0203 */
[----:B------:R-:W-:Y:S01]  /*1300*/  LOP3.LUT R18, R20, R12, RZ, 0xfc, !PT ;  /* 0x0000000c14127212 */ /* 0x000fe200078efcff */
[----:B------:R-:W-:Y:S01]  /*1310*/  IMAD R6, R9, -0x4d, R6 ;  /* 0xffffffb309067824 */ /* 0x000fe200078e0206 */
[----:B------:R-:W-:Y:S01]  /*1320*/  LOP3.LUT R31, R38, 0x38, R19, 0xf8, !PT ;  /* 0x00000038261f7812 */ /* 0x000fe200078ef813 */
[----:B------:R-:W-:Y:S01]  /*1330*/  IMAD.WIDE R4, R44, 0x2, RZ ;  /* 0x000000022c047825 */ /* 0x000fe200078e02ff */
[----:B------:R-:W-:-:S02]  /*1340*/  SHF.R.S32.HI R43, RZ, 0x1f, R40 ;  /* 0x0000001fff2b7819 */ /* 0x000fc40000011428 */
[----:B------:R-:W-:Y:S01]  /*1350*/  SHF.R.S32.HI R62, RZ, 0x1f, R38 ;  /* 0x0000001fff3e7819 */ /* 0x000fe20000011426 */
[----:B------:R-:W-:Y:S01]  /*1360*/  IMAD.WIDE R12, R40, 0x2, RZ ;  /* 0x00000002280c7825 */ /* 0x000fe200078e02ff */
[C---:B------:R-:W-:Y:S02]  /*1370*/  LOP3.LUT R195, R21.reuse, R5, RZ, 0xfc, !PT ;  /* 0x0000000515c37212 */ /* 0x040fe400078efcff */
[----:B------:R-:W-:Y:S01]  /*1380*/  LOP3.LUT R4, R20, R4, RZ, 0xfc, !PT ;  /* 0x0000000414047212 */ /* 0x000fe200078efcff */
[----:B------:R-:W-:Y:S01]  /*1390*/  IMAD.WIDE R22, R38, 0x2, RZ ;  /* 0x0000000226167825 */ /* 0x000fe200078e02ff */
[----:B------:R-:W-:Y:S02]  /*13a0*/  LOP3.LUT R5, R20, R12, RZ, 0xfc, !PT ;  /* 0x0000000c14057212 */ /* 0x000fe400078efcff */
[C---:B------:R-:W-:Y:S01]  /*13b0*/  LOP3.LUT R193, R21.reuse, R13, RZ, 0xfc, !PT ;  /* 0x0000000d15c17212 */ /* 0x040fe200078efcff */
[----:B------:R-:W-:Y:S01]  /*13c0*/  IMAD R58, R34, 0xc00, RZ ;  /* 0x00000c00223a7824 */ /* 0x000fe200078e02ff */
[----:B------:R-:W-:Y:S01]  /*13d0*/  LOP3.LUT R191, R21, R23, RZ, 0xfc, !PT ;  /* 0x0000001715bf7212 */ /* 0x000fe200078efcff */
[----:B------:R-:W-:Y:S01]  /*13e0*/  IMAD R36, R6, 0xc00, RZ ;  /* 0x00000c0006247824 */ /* 0x000fe200078e02ff */
[----:B------:R-:W-:Y:S01]  /*13f0*/  LOP3.LUT R6, R20, R22, RZ, 0xfc, !PT ;  /* 0x0000001614067212 */ /* 0x000fe200078efcff */
[----:B------:R-:W-:Y:S01]  /*1400*/  IMAD R32, R24, 0xc00, RZ ;  /* 0x00000c0018207824 */ /* 0x000fe200078e02ff */
[--C-:B------:R-:W-:Y:S01]  /*1410*/  LOP3.LUT R61, R58, 0x38, R19.reuse, 0xf8, !PT ;  /* 0x000000383a3d7812 */ /* 0x100fe200078ef813 */
[----:B------:R-:W-:Y:S01]  /*1420*/  IMAD R34, R25, 0xc00, RZ ;  /* 0x00000c0019227824 */ /* 0x000fe200078e02ff */
[----:B------:R-:W-:Y:S01]  /*1430*/  SHF.R.S32.HI R39, RZ, 0x1f, R36 ;  /* 0x0000001fff277819 */ /* 0x000fe20000011424 */
[----:B------:R-:W-:Y:S01]  /*1440*/  IMAD R30, R11, 0xc00, RZ ;  /* 0x00000c000b1e7824 */ /* 0x000fe200078e02ff */
[----:B------:R-:W-:Y:S01]  /*1450*/  SHF.R.S32.HI R33, RZ, 0x1f, R32 ;  /* 0x0000001fff217819 */ /* 0x000fe20000011420 */
[----:B------:R-:W-:Y:S01]  /*1460*/  IMAD.WIDE R2, R46, 0x2, RZ ;  /* 0x000000022e027825 */ /* 0x000fe200078e02ff */
[----:B------:R-:W-:-:S02]  /*1470*/  LOP3.LUT R29, R34, 0x38, R19, 0xf8, !PT ;  /* 0x00000038221d7812 */ /* 0x000fc400078ef813 */
[----:B------:R-:W-:Y:S01]  /*1480*/  SHF.R.S32.HI R42, RZ, 0x1f, R34 ;  /* 0x0000001fff2a7819 */ /* 0x000fe20000011422 */
[----:B------:R-:W-:Y:S01]  /*1490*/  IMAD.WIDE R8, R58, 0x2, RZ ;  /* 0x000000023a087825 */ /* 0x000fe200078e02ff */
[C---:B------:R-:W-:Y:S02]  /*14a0*/  LOP3.LUT R197, R21.reuse, R3, RZ, 0xfc, !PT ;  /* 0x0000000315c57212 */ /* 0x040fe400078efcff */
[----:B------:R-:W-:Y:S01]  /*14b0*/  LOP3.LUT R2, R20, R2, RZ, 0xfc, !PT ;  /* 0x0000000214027212 */ /* 0x000fe200078efcff */
[----:B------:R-:W-:Y:S01]  /*14c0*/  IMAD.WIDE R12, R36, 0x2, RZ ;  /* 0x00000002240c7825 */ /* 0x000fe200078e02ff */
[C---:B------:R-:W-:Y:S02]  /*14d0*/  LOP3.LUT R209, R21.reuse, R9, RZ, 0xfc, !PT ;  /* 0x0000000915d17212 */ /* 0x040fe400078efcff */
[----:B------:R-:W-:Y:S01]  /*14e0*/  LOP3.LUT R8, R20, R8, RZ, 0xfc, !PT ;  /* 0x0000000814087212 */ /* 0x000fe200078efcff */
[----:B------:R-:W-:Y:S01]  /*14f0*/  IMAD.WIDE R22, R34, 0x2, RZ ;  /* 0x0000000222167825 */ /* 0x000fe200078e02ff */
[----:B------:R-:W-:-:S02]  /*1500*/  LOP3.LUT R189, R21, R13, RZ, 0xfc, !PT ;  /* 0x0000000d15bd7212 */ /* 0x000fc400078efcff */
[----:B------:R-:W-:Y:S01]  /*1510*/  LOP3.LUT R9, R20, R12, RZ, 0xfc, !PT ;  /* 0x0000000c14097212 */ /* 0x000fe200078efcff */
[----:B------:R-:W-:Y:S01]  /*1520*/  IMAD.WIDE R24, R32, 0x2, RZ ;  /* 0x0000000220187825 */ /* 0x000fe200078e02ff */
[C---:B------:R-:W-:Y:S02]  /*1530*/  LOP3.LUT R187, R21.reuse, R23, RZ, 0xfc, !PT ;  /* 0x0000001715bb7212 */ /* 0x040fe400078efcff */
[C---:B------:R-:W-:Y:S01]  /*1540*/  LOP3.LUT R23, R30.reuse, 0x38, R19, 0xf8, !PT ;  /* 0x000000381e177812 */ /* 0x040fe200078ef813 */
[----:B------:R-:W-:Y:S01]  /*1550*/  IMAD.WIDE R26, R30, 0x2, RZ ;  /* 0x000000021e1a7825 */ /* 0x000fe200078e02ff */
[C---:B------:R-:W-:Y:S02]  /*1560*/  LOP3.LUT R185, R21.reuse, R25, RZ, 0xfc, !PT ;  /* 0x0000001915b97212 */ /* 0x040fe400078efcff */
[----:B------:R-:W-:Y:S01]  /*1570*/  LOP3.LUT R11, R20, R22, RZ, 0xfc, !PT ;  /* 0x00000016140b7212 */ /* 0x000fe200078efcff */
[----:B------:R-:W-:Y:S01]  /*1580*/  IMAD R213, R214, 0x40, R241 ;  /* 0x00000040d6d57824 */ /* 0x000fe200078e02f1 */
[----:B------:R-:W-:-:S02]  /*1590*/  LOP3.LUT R3, R21, R27, RZ, 0xfc, !PT ;  /* 0x0000001b15037212 */ /* 0x000fc400078efcff */
[----:B------:R-:W-:Y:S02]  /*15a0*/  LOP3.LUT R21, R28, 0x38, R19, 0xf8, !PT ;  /* 0x000000381c157812 */ /* 0x000fe400078ef813 */
[C---:B------:R-:W-:Y:S02]  /*15b0*/  LOP3.LUT R12, R20.reuse, R24, RZ, 0xfc, !PT ;  /* 0x00000018140c7212 */ /* 0x040fe400078efcff */
[----:B------:R-:W-:Y:S01]  /*15c0*/  LOP3.LUT R13, R20, R26, RZ, 0xfc, !PT ;  /* 0x0000001a140d7212 */ /* 0x000fe200078efcff */
[CC--:B------:R-:W-:Y:S01]  /*15d0*/  IMAD.WIDE R24, R21.reuse, R70.reuse, c[0x0][0x160] ;  /* 0x0000580015187625 */ /* 0x0c0fe200078e0246 */
[----:B------:R-:W-:Y:S02]  /*15e0*/  SHF.R.S32.HI R28, RZ, 0x1f, R28 ;  /* 0x0000001fff1c7819 */ /* 0x000fe4000001141c */
[----:B------:R-:W-:Y:S01]  /*15f0*/  LEA R20, P0, R21, c[0x0][0x160], 0x1 ;  /* 0x0000580015147a11 */ /* 0x000fe200078008ff */
[C---:B------:R-:W-:Y:S01]  /*1600*/  IMAD.WIDE R26, R23.reuse, R70, c[0x0][0x160] ;  /* 0x00005800171a7625 */ /* 0x040fe200078e0246 */
[----:B------:R-:W-:Y:S01]  /*1610*/  SHF.R.S32.HI R30, RZ, 0x1f, R30 ;  /* 0x0000001fff1e7819 */ /* 0x000fe2000001141e */
[----:B------:R1:W-:Y:S01]  /*1620*/  LDGSTS.E.BYPASS.128 [R240], [R24.64] ;  /* 0x0000000018f07fae */ /* 0x0003e2000b901c4e */
[----:B------:R-:W-:-:S02]  /*1630*/  LEA R22, P1, R23, c[0x0][0x160], 0x1 ;  /* 0x0000580017167a11 */ /* 0x000fc400078208ff */
[----:B------:R-:W-:Y:S01]  /*1640*/  LEA.HI.X R21, R21, c[0x0][0x164], R28, 0x1, P0 ;  /* 0x0000590015157a11 */ /* 0x000fe200000f0c1c */
[----:B------:R2:W-:Y:S01]  /*1650*/  LDGSTS.E.BYPASS.128 [R240+0x800], [R26.64] ;  /* 0x008000001af07fae */ /* 0x0005e2000b901c4e */
[--C-:B------:R-:W-:Y:S02]  /*1660*/  LOP3.LUT R28, R32, 0x38, R19.reuse, 0xf8, !PT ;  /* 0x00000038201c7812 */ /* 0x100fe400078ef813 */
[----:B------:R-:W-:Y:S02]  /*1670*/  LEA.HI.X R23, R23, c[0x0][0x164], R30, 0x1, P1 ;  /* 0x0000590017177a11 */ /* 0x000fe400008f0c1e */
[----:B------:R-:W-:Y:S02]  /*1680*/  LOP3.LUT R30, R36, 0x38, R19, 0xf8, !PT ;  /* 0x00000038241e7812 */ /* 0x000fe400078ef813 */
[----:B------:R-:W-:Y:S01]  /*1690*/  LEA R36, P1, R29, c[0x0][0x160], 0x1 ;  /* 0x000058001d247a11 */ /* 0x000fe200078208ff */
[C---:B-1----:R-:W-:Y:S01]  /*16a0*/  IMAD.WIDE R24, R28.reuse, R70, c[0x0][0x160] ;  /* 0x000058001c187625 */ /* 0x042fe200078e0246 */
[----:B------:R-:W-:-:S02]  /*16b0*/  LEA R34, P0, R28, c[0x0][0x160], 0x1 ;  /* 0x000058001c227a11 */ /* 0x000fc400078008ff */
[----:B------:R-:W-:Y:S01]  /*16c0*/  LOP3.LUT R32, R40, 0x38, R19, 0xf8, !PT ;  /* 0x0000003828207812 */ /* 0x000fe200078ef813 */
[CC--:B--2---:R-:W-:Y:S01]  /*16d0*/  IMAD.WIDE R26, R29.reuse, R70.reuse, c[0x0][0x160] ;  /* 0x000058001d1a7625 */ /* 0x0c4fe200078e0246 */
[----:B------:R-:W-:Y:S01]  /*16e0*/  LEA.HI.X R37, R29, c[0x0][0x164], R42, 0x1, P1 ;  /* 0x000059001d257a11 */ /* 0x000fe200008f0c2a */
[----:B------:R1:W-:Y:S01]  /*16f0*/  LDGSTS.E.BYPASS.128 [R240+0x1000], [R24.64] ;  /* 0x0100000018f07fae */ /* 0x0003e2000b901c4e */
[----:B------:R-:W-:Y:S01]  /*1700*/  LEA.HI.X R35, R28, c[0x0][0x164], R33, 0x1, P0 ;  /* 0x000059001c237a11 */ /* 0x000fe200000f0c21 */
[CC--:B------:R-:W-:Y:S01]  /*1710*/  IMAD.WIDE R28, R30.reuse, R70.reuse, c[0x0][0x160] ;  /* 0x000058001e1c7625 */ /* 0x0c0fe200078e0246 */
[C---:B------:R-:W-:Y:S01]  /*1720*/  LEA R40, P1, R31.reuse, c[0x0][0x160], 0x1 ;  /* 0x000058001f287a11 */ /* 0x040fe200078208ff */
[----:B------:R2:W-:Y:S01]  /*1730*/  LDGSTS.E.BYPASS.128 [R240+0x1800], [R26.64] ;  /* 0x018000001af07fae */ /* 0x0005e2000b901c4e */
[C---:B------:R-:W-:Y:S02]  /*1740*/  LEA R38, P0, R30.reuse, c[0x0][0x160], 0x1 ;  /* 0x000058001e267a11 */ /* 0x040fe400078008ff */
[C---:B------:R-:W-:Y:S01]  /*1750*/  LEA.HI.X R41, R31.reuse, c[0x0][0x164], R62, 0x1, P1 ;  /* 0x000059001f297a11 */ /* 0x040fe200008f0c3e */
[----:B------:R3:W-:Y:S01]  /*1760*/  LDGSTS.E.BYPASS.128 [R240+0x2000], [R28.64] ;  /* 0x020000001cf07fae */ /* 0x0007e2000b901c4e */
[----:B------:R-:W-:Y:S01]  /*1770*/  LEA.HI.X R39, R30, c[0x0][0x164], R39, 0x1, P0 ;  /* 0x000059001e277a11 */ /* 0x000fe200000f0c27 */
[----:B------:R-:W-:Y:S01]  /*1780*/  IMAD.WIDE R30, R31, R70, c[0x0][0x160] ;  /* 0x000058001f1e7625 */ /* 0x000fe200078e0246 */
[----:B------:R-:W-:-:S02]  /*1790*/  SHF.R.S32.HI R62, RZ, 0x1f, R46 ;  /* 0x0000001fff3e7819 */ /* 0x000fc4000001142e */
[C---:B------:R-:W-:Y:S02]  /*17a0*/  LEA R46, P0, R45.reuse, c[0x0][0x168], 0x1 ;  /* 0x00005a002d2e7a11 */ /* 0x040fe400078008ff */
[----:B------:R-:W-:Y:S01]  /*17b0*/  LEA R42, P2, R32, c[0x0][0x160], 0x1 ;  /* 0x00005800202a7a11 */ /* 0x000fe200078408ff */
[-C--:B--2---:R-:W-:Y:S01]  /*17c0*/  IMAD.WIDE R26, R45, R70.reuse, c[0x0][0x168] ;  /* 0x00005a002d1a7625 */ /* 0x084fe200078e0246 */
[----:B-1----:R-:W-:Y:S01]  /*17d0*/  LOP3.LUT R24, R44, 0x38, R19, 0xf8, !PT ;  /* 0x000000382c187812 */ /* 0x002fe200078ef813 */
[----:B------:R1:W-:Y:S01]  /*17e0*/  LDGSTS.E.BYPASS.128 [R240+0x2800], [R30.64] ;  /* 0x028000001ef07fae */ /* 0x0003e2000b901c4e */
[----:B------:R-:W-:Y:S01]  /*17f0*/  SHF.R.S32.HI R25, RZ, 0x1f, R44 ;  /* 0x0000001fff197819 */ /* 0x000fe2000001142c */
[-C--:B---3--:R-:W-:Y:S01]  /*1800*/  IMAD.WIDE R28, R51, R70.reuse, c[0x0][0x168] ;  /* 0x00005a00331c7625 */ /* 0x088fe200078e0246 */
[----:B------:R-:W-:Y:S02]  /*1810*/  LEA.HI.X R47, R45, c[0x0][0x16c], R62, 0x1, P0 ;  /* 0x00005b002d2f7a11 */ /* 0x000fe400000f0c3e */
[C---:B------:R-:W-:Y:S01]  /*1820*/  LEA.HI.X R43, R32.reuse, c[0x0][0x164], R43, 0x1, P2 ;  /* 0x00005900202b7a11 */ /* 0x040fe200010f0c2b */
[----:B------:R-:W-:Y:S01]  /*1830*/  IMAD.WIDE R32, R32, R70, c[0x0][0x160] ;  /* 0x0000580020207625 */ /* 0x000fe200078e0246 */
[----:B------:R-:W-:-:S02]  /*1840*/  LEA R44, P0, R24, c[0x0][0x160], 0x1 ;  /* 0x00005800182c7a11 */ /* 0x000fc400078008ff */
[----:B------:R-:W-:Y:S02]  /*1850*/  LEA R48, P1, R51, c[0x0][0x168], 0x1 ;  /* 0x00005a0033307a11 */ /* 0x000fe400078208ff */
[C---:B------:R-:W-:Y:S01]  /*1860*/  LEA.HI.X R45, R24.reuse, c[0x0][0x164], R25, 0x1, P0 ;  /* 0x00005900182d7a11 */ /* 0x040fe200000f0c19 */
[-C--:B------:R-:W-:Y:S01]  /*1870*/  IMAD.WIDE R24, R24, R70.reuse, c[0x0][0x160] ;  /* 0x0000580018187625 */ /* 0x080fe200078e0246 */
[----:B------:R-:W-:Y:S01]  /*1880*/  LEA R50, P2, R53, c[0x0][0x168], 0x1 ;  /* 0x00005a0035327a11 */ /* 0x000fe200078408ff */
[----:B------:R2:W-:Y:S01]  /*1890*/  LDGSTS.E.BYPASS.128 [R240+0x3000], [R32.64] ;  /* 0x0300000020f07fae */ /* 0x0005e2000b901c4e */
[----:B------:R-:W-:Y:S01]  /*18a0*/  LEA.HI.X R49, R51, c[0x0][0x16c], R64, 0x1, P1 ;  /* 0x00005b0033317a11 */ /* 0x000fe200008f0c40 */
[C---:B-1----:R-:W-:Y:S01]  /*18b0*/  IMAD.WIDE R30, R53.reuse, R70, c[0x0][0x168] ;  /* 0x00005a00351e7625 */ /* 0x042fe200078e0246 */
[----:B------:R-:W-:Y:S01]  /*18c0*/  LEA.HI.X R51, R53, c[0x0][0x16c], R66, 0x1, P2 ;  /* 0x00005b0035337a11 */ /* 0x000fe200010f0c42 */
[----:B------:R1:W-:Y:S01]  /*18d0*/  LDGSTS.E.BYPASS.128 [R240+0x3800], [R24.64] ;  /* 0x0380000018f07fae */ /* 0x0003e2000b901c4e */
[----:B------:R-:W-:-:S02]  /*18e0*/  SHF.R.S32.HI R53, RZ, 0x1f, R52 ;  /* 0x0000001fff357819 */ /* 0x000fc40000011434 */
[----:B------:R-:W-:Y:S01]  /*18f0*/  SHF.R.S32.HI R62, RZ, 0x1f, R54 ;  /* 0x0000001fff3e7819 */ /* 0x000fe20000011436 */
[----:B------:R-:W0:Y:S01]  /*1900*/  LDGDEPBAR ;  /* 0x00000000000079af */ /* 0x000e220000000000 */
[----:B------:R-:W-:Y:S02]  /*1910*/  SHF.R.S32.HI R64, RZ, 0x1f, R56 ;  /* 0x0000001fff407819 */ /* 0x000fe40000011438 */
[----:B------:R-:W-:Y:S01]  /*1920*/  SHF.R.S32.HI R66, RZ, 0x1f, R58 ;  /* 0x0000001fff427819 */ /* 0x000fe2000001143a */
[----:B------:R3:W-:Y:S01]  /*1930*/  LDGSTS.E.BYPASS.128 [R240+0x8000], [R26.64] ;  /* 0x080000001af07fae */ /* 0x0007e2000b901c4e */
[--C-:B--2---:R-:W-:Y:S02]  /*1940*/  LOP3.LUT R32, R52, 0x38, R19.reuse, 0xf8, !PT ;  /* 0x0000003834207812 */ /* 0x104fe400078ef813 */
[--C-:B------:R-:W-:Y:S01]  /*1950*/  LOP3.LUT R33, R54, 0x38, R19.reuse, 0xf8, !PT ;  /* 0x0000003836217812 */ /* 0x100fe200078ef813 */
[----:B------:R2:W-:Y:S01]  /*1960*/  LDGSTS.E.BYPASS.128 [R240+0x8800], [R28.64] ;  /* 0x088000001cf07fae */ /* 0x0005e2000b901c4e */
[----:B------:R-:W-:Y:S01]  /*1970*/  LOP3.LUT R19, R60, 0x38, R19, 0xf8, !PT ;  /* 0x000000383c137812 */ /* 0x000fe200078ef813 */
[C---:B-1----:R-:W-:Y:S01]  /*1980*/  IMAD.WIDE R24, R32.reuse, R70, c[0x0][0x168] ;  /* 0x00005a0020187625 */ /* 0x042fe200078e0246 */
[----:B------:R-:W-:Y:S01]  /*1990*/  LEA R52, P0, R32, c[0x0][0x168], 0x1 ;  /* 0x00005a0020347a11 */ /* 0x000fe200078008ff */
[----:B------:R1:W-:Y:S01]  /*19a0*/  LDGSTS.E.BYPASS.128 [R240+0x9000], [R30.64] ;  /* 0x090000001ef07fae */ /* 0x0003e2000b901c4e */
[----:B------:R-:W-:-:S02]  /*19b0*/  LEA R54, P1, R33, c[0x0][0x168], 0x1 ;  /* 0x00005a0021367a11 */ /* 0x000fc400078208ff */
[----:B------:R-:W-:Y:S01]  /*19c0*/  LEA.HI.X R53, R32, c[0x0][0x16c], R53, 0x1, P0 ;  /* 0x00005b0020357a11 */ /* 0x000fe200000f0c35 */
[CC--:B---3--:R-:W-:Y:S01]  /*19d0*/  IMAD.WIDE R26, R33.reuse, R70.reuse, c[0x0][0x168] ;  /* 0x00005a00211a7625 */ /* 0x0c8fe200078e0246 */
[----:B------:R-:W-:Y:S01]  /*19e0*/  LEA.HI.X R55, R33, c[0x0][0x16c], R62, 0x1, P1 ;  /* 0x00005b0021377a11 */ /* 0x000fe200008f0c3e */
[----:B------:R3:W-:Y:S01]  /*19f0*/  LDGSTS.E.BYPASS.128 [R240+0x9800], [R24.64] ;  /* 0x0980000018f07fae */ /* 0x0007e2000b901c4e */
[C---:B------:R-:W-:Y:S01]  /*1a00*/  LEA R56, P0, R59.reuse, c[0x0][0x168], 0x1 ;  /* 0x00005a003b387a11 */ /* 0x040fe200078008ff */
[-C--:B--2---:R-:W-:Y:S01]  /*1a10*/  IMAD.WIDE R28, R59, R70.reuse, c[0x0][0x168] ;  /* 0x00005a003b1c7625 */ /* 0x084fe200078e0246 */
[----:B------:R-:W-:Y:S01]  /*1a20*/  LEA R58, P1, R61, c[0x0][0x168], 0x1 ;  /* 0x00005a003d3a7a11 */ /* 0x000fe200078208ff */
[----:B------:R3:W-:Y:S01]  /*1a30*/  LDGSTS.E.BYPASS.128 [R240+0xa000], [R26.64] ;  /* 0x0a0000001af07fae */ /* 0x0007e2000b901c4e */
[----:B------:R-:W-:Y:S01]  /*1a40*/  LEA R60, P2, R19, c[0x0][0x168], 0x1 ;  /* 0x00005a00133c7a11 */ /* 0x000fe200078408ff */
[-C--:B-1----:R-:W-:Y:S01]  /*1a50*/  IMAD.WIDE R30, R61, R70.reuse, c[0x0][0x168] ;  /* 0x00005a003d1e7625 */ /* 0x082fe200078e0246 */
[----:B------:R-:W-:Y:S01]  /*1a60*/  LEA.HI.X R57, R59, c[0x0][0x16c], R64, 0x1, P0 ;  /* 0x00005b003b397a11 */ /* 0x000fe200000f0c40 */
[----:B------:R3:W-:Y:S01]  /*1a70*/  LDGSTS.E.BYPASS.128 [R240+0xa800], [R28.64] ;  /* 0x0a8000001cf07fae */ /* 0x0007e2000b901c4e */
[----:B------:R-:W-:Y:S01]  /*1a80*/  LEA.HI.X R59, R61, c[0x0][0x16c], R66, 0x1, P1 ;  /* 0x00005b003d3b7a11 */ /* 0x000fe200008f0c42 */
[C---:B------:R-:W-:Y:S01]  /*1a90*/  IMAD.WIDE R32, R19.reuse, R70, c[0x0][0x168] ;  /* 0x00005a0013207625 */ /* 0x040fe200078e0246 */
[----:B------:R-:W-:Y:S01]  /*1aa0*/  LEA.HI.X R61, R19, c[0x0][0x16c], R68, 0x1, P2 ;  /* 0x00005b00133d7a11 */ /* 0x000fe200010f0c44 */
[----:B------:R3:W-:Y:S01]  /*1ab0*/  LDGSTS.E.BYPASS.128 [R240+0xb000], [R30.64] ;  /* 0x0b0000001ef07fae */ /* 0x0007e2000b901c4e */
[----:B------:R-:W-:Y:S01]  /*1ac0*/  IADD3 R7, P2, R7, c[0x0][0x168], RZ ;  /* 0x00005a0007077a10 */ /* 0x000fe20007f5e0ff */
[----:B------:R-:W-:Y:S01]  /*1ad0*/  CS2R R68, SRZ ;  /* 0x0000000000447805 */ /* 0x000fe2000001ff00 */
[----:B------:R-:W-:Y:S01]  /*1ae0*/  IADD3 R8, P3, R8, c[0x0][0x168], RZ ;  /* 0x00005a0008087a10 */ /* 0x000fe20007f7e0ff */
[----:B------:R3:W-:Y:S01]  /*1af0*/  LDGSTS.E.BYPASS.128 [R240+0xb800], [R32.64] ;  /* 0x0b80000020f07fae */ /* 0x0007e2000b901c4e */
[----:B------:R-:W-:Y:S01]  /*1b00*/  IADD3 R212, P4, R7, 0x100, RZ ;  /* 0x0000010007d47810 */ /* 0x000fe20007f9e0ff */
[----:B------:R-:W-:Y:S01]  /*1b10*/  CS2R R70, SRZ ;  /* 0x0000000000467805 */ /* 0x000fe2000001ff00 */
[----:B------:R-:W-:Y:S01]  /*1b20*/  IADD3 R210, P6, R8, 0x100, RZ ;  /* 0x0000010008d27810 */ /* 0x000fe20007fde0ff */
[----:B------:R-:W0:Y:S01]  /*1b30*/  LDGDEPBAR ;  /* 0x00000000000079af */ /* 0x000e220000000000 */
[----:B------:R-:W-:Y:S01]  /*1b40*/  IADD3 R10, P0, R10, c[0x0][0x168], RZ ;  /* 0x00005a000a0a7a10 */ /* 0x000fe20007f1e0ff */
[----:B------:R-:W-:-:S02]  /*1b50*/  CS2R R62, SRZ ;  /* 0x00000000003e7805 */ /* 0x000fc4000001ff00 */
[----:B------:R-:W-:Y:S01]  /*1b60*/  BAR.SYNC.DEFER_BLOCKING 0x0 ;  /* 0x0000000000007b1d */ /* 0x000fe20000010000 */
[----:B------:R-:W-:Y:S01]  /*1b70*/  IADD3 R15, P1, R15, c[0x0][0x168], RZ ;  /* 0x00005a000f0f7a10 */ /* 0x000fe20007f3e0ff */
[----:B------:R-:W-:Y:S01]  /*1b80*/  CS2R R64, SRZ ;  /* 0x0000000000407805 */ /* 0x000fe2000001ff00 */
[----:B------:R-:W-:Y:S01]  /*1b90*/  IADD3.X R211, RZ, c[0x0][0x16c], R211, P4, P2 ;  /* 0x00005b00ffd37a10 */ /* 0x000fe200027e44d3 */
[----:B------:R-:W-:Y:S01]  /*1ba0*/  CS2R R66, SRZ ;  /* 0x0000000000427805 */ /* 0x000fe2000001ff00 */
[----:B------:R-:W-:Y:S02]  /*1bb0*/  IADD3.X R209, RZ, c[0x0][0x16c], R209, P6, P3 ;  /* 0x00005b00ffd17a10 */ /* 0x000fe400037e64d1 */
[----:B------:R-:W-:Y:S02]  /*1bc0*/  IADD3 R208, P4, R10, 0x100, RZ ;  /* 0x000001000ad07810 */ /* 0x000fe40007f9e0ff */
[----:B------:R-:W-:Y:S02]  /*1bd0*/  IADD3 R206, P6, R15, 0x100, RZ ;  /* 0x000001000fce7810 */ /* 0x000fe40007fde0ff */
[----:B------:R-:W-:-:S02]  /*1be0*/  IADD3 R2, P5, R2, c[0x0][0x168], RZ ;  /* 0x00005a0002027a10 */ /* 0x000fc40007fbe0ff */
[----:B------:R-:W-:Y:S02]  /*1bf0*/  IADD3 R16, P2, R16, c[0x0][0x168], RZ ;  /* 0x00005a0010107a10 */ /* 0x000fe40007f5e0ff */
[----:B------:R-:W-:Y:S02]  /*1c00*/  IADD3.X R207, RZ, c[0x0][0x16c], R207, P4, P0 ;  /* 0x00005b00ffcf7a10 */ /* 0x000fe400027e04cf */
[----:B------:R-:W-:Y:S02]  /*1c10*/  IADD3.X R205, RZ, c[0x0][0x16c], R205, P6, P1 ;  /* 0x00005b00ffcd7a10 */ /* 0x000fe400037e24cd */
[----:B------:R-:W-:Y:S02]  /*1c20*/  IADD3 R204, P4, R16, 0x100, RZ ;  /* 0x0000010010cc7810 */ /* 0x000fe40007f9e0ff */
[----:B------:R-:W-:Y:S02]  /*1c30*/  IADD3 R198, P6, R2, 0x100, RZ ;  /* 0x0000010002c67810 */ /* 0x000fe40007fde0ff */
[----:B------:R-:W-:Y:S01]  /*1c40*/  IADD3 R14, P3, R14, c[0x0][0x168], RZ ;  /* 0x00005a000e0e7a10 */ /* 0x000fe20007f7e0ff */
[----:B------:R-:W-:Y:S01]  /*1c50*/  @!PT LDS RZ, [RZ] ;  /* 0x00000000fffff984 */ /* 0x000fe20000000800 */
[----:B------:R-:W-:Y:S01]  /*1c60*/  @!PT LDS RZ, [RZ] ;  /* 0x00000000fffff984 */ /* 0x000fe20000000800 */
[----:B------:R-:W-:Y:S01]  /*1c70*/  @!PT LDS RZ, [RZ] ;  /* 0x00000000fffff984 */ /* 0x000fe20000000800 */
[----:B------:R3:W-:Y:S01]  /*1c80*/  LDGSTS.E.BYPASS.128 [R240+0x4000], [R20.64+0x80] ;  /* 0x0400008014f07fae */ /* 0x0007e2000b901c4e */
[----:B------:R-:W-:-:S02]  /*1c90*/  IADD3 R17, P0, R17, c[0x0][0x168], RZ ;  /* 0x00005a0011117a10 */ /* 0x000fc40007f1e0ff */
[----:B------:R-:W-:Y:S01]  /*1ca0*/  IADD3.X R203, RZ, c[0x0][0x16c], R203, P4, P2 ;  /* 0x00005b00ffcb7a10 */ /* 0x000fe200027e44cb */
[----:B------:R3:W-:Y:S01]  /*1cb0*/  LDGSTS.E.BYPASS.128 [R240+0x4800], [R22.64+0x80] ;  /* 0x0480008016f07fae */ /* 0x0007e2000b901c4e */
[----:B------:R-:W-:Y:S02]  /*1cc0*/  IADD3.X R197, RZ, c[0x0][0x16c], R197, P6, P5 ;  /* 0x00005b00ffc57a10 */ /* 0x000fe400037ea4c5 */
[----:B------:R-:W-:Y:S01]  /*1cd0*/  IADD3 R202, P4, R14, 0x100, RZ ;  /* 0x000001000eca7810 */ /* 0x000fe20007f9e0ff */
[----:B------:R3:W-:Y:S01]  /*1ce0*/  LDGSTS.E.BYPASS.128 [R240+0x5000], [R34.64+0x80] ;  /* 0x0500008022f07fae */ /* 0x0007e2000b901c4e */
[----:B------:R-:W-:Y:S02]  /*1cf0*/  IADD3 R200, P2, R17, 0x100, RZ ;  /* 0x0000010011c87810 */ /* 0x000fe40007f5e0ff */
[----:B------:R-:W-:Y:S01]  /*1d00*/  IADD3 R4, P5, R4, c[0x0][0x160], RZ ;  /* 0x0000580004047a10 */ /* 0x000fe20007fbe0ff */
[----:B------:R3:W-:Y:S01]  /*1d10*/  LDGSTS.E.BYPASS.128 [R240+0x5800], [R36.64+0x80] ;  /* 0x0580008024f07fae */ /* 0x0007e2000b901c4e */
[----:B------:R-:W-:-:S02]  /*1d20*/  IADD3.X R201, RZ, c[0x0][0x16c], R201, P4, P3 ;  /* 0x00005b00ffc97a10 */ /* 0x000fc400027e64c9 */
[----:B------:R-:W-:Y:S01]  /*1d30*/  IADD3.X R199, RZ, c[0x0][0x16c], R199, P2, P0 ;  /* 0x00005b00ffc77a10 */ /* 0x000fe200017e04c7 */
[----:B------:R3:W-:Y:S01]  /*1d40*/  LDGSTS.E.BYPASS.128 [R240+0x6000], [R38.64+0x80] ;  /* 0x0600008026f07fae */ /* 0x0007e2000b901c4e */
[----:B------:R-:W-:Y:S02]  /*1d50*/  IADD3 R196, P6, R4, 0x100, RZ ;  /* 0x0000010004c47810 */ /* 0x000fe40007fde0ff */
[----:B------:R-:W-:Y:S01]  /*1d60*/  IADD3 R5, P3, R5, c[0x0][0x160], RZ ;  /* 0x0000580005057a10 */ /* 0x000fe20007f7e0ff */
[----:B------:R1:W-:Y:S01]  /*1d70*/  LDGSTS.E.BYPASS.128 [R240+0x6800], [R40.64+0x80] ;  /* 0x0680008028f07fae */ /* 0x0003e2000b901c4e */
[----:B------:R-:W-:Y:S02]  /*1d80*/  IADD3 R6, P0, R6, c[0x0][0x160], RZ ;  /* 0x0000580006067a10 */ /* 0x000fe40007f1e0ff */
[----:B------:R-:W-:Y:S01]  /*1d90*/  IADD3.X R195, RZ, c[0x0][0x164], R195, P6, P5 ;  /* 0x00005900ffc37a10 */ /* 0x000fe200037ea4c3 */
[----:B------:R2:W-:Y:S01]  /*1da0*/  LDGSTS.E.BYPASS.128 [R240+0x7000], [R42.64+0x80] ;  /* 0x070000802af07fae */ /* 0x0005e2000b901c4e */
[----:B------:R-:W-:-:S02]  /*1db0*/  IADD3 R194, P4, R5, 0x100, RZ ;  /* 0x0000010005c27810 */ /* 0x000fc40007f9e0ff */
[----:B------:R-:W-:Y:S01]  /*1dc0*/  IADD3 R192, P6, R6, 0x100, RZ ;  /* 0x0000010006c07810 */ /* 0x000fe20007fde0ff */
[----:B------:R4:W-:Y:S01]  /*1dd0*/  LDGSTS.E.BYPASS.128 [R240+0x7800], [R44.64+0x80] ;  /* 0x078000802cf07fae */ /* 0x0009e2000b901c4e */
[----:B------:R-:W-:Y:S02]  /*1de0*/  IADD3 R2, P1, R18, c[0x0][0x160], RZ ;  /* 0x0000580012027a10 */ /* 0x000fe40007f3e0ff */
[----:B------:R-:W-:Y:S01]  /*1df0*/  IADD3 R9, P2, R9, c[0x0][0x160], RZ ;  /* 0x0000580009097a10 */ /* 0x000fe20007f5e0ff */
[----:B------:R-:W0:Y:S01]  /*1e00*/  LDGDEPBAR ;  /* 0x00000000000079af */ /* 0x000e220000000000 */
[----:B------:R-:W-:Y:S01]  /*1e10*/  IADD3.X R193, RZ, c[0x0][0x164], R193, P4, P3 ;  /* 0x00005900ffc17a10 */ /* 0x000fe200027e64c1 */
[----:B-1----:R-:W-:Y:S01]  /*1e20*/  CS2R R40, SRZ ;  /* 0x0000000000287805 */ /* 0x002fe2000001ff00 */
[----:B------:R-:W-:Y:S01]  /*1e30*/  IADD3.X R191, RZ, c[0x0][0x164], R191, P6, P0 ;  /* 0x00005900ffbf7a10 */ /* 0x000fe200037e04bf */
[----:B------:R1:W-:Y:S01]  /*1e40*/  LDGSTS.E.BYPASS.128 [R240+0xc000], [R46.64+0x80] ;  /* 0x0c0000802ef07fae */ /* 0x0003e2000b901c4e */
[----:B------:R-:W-:Y:S01]  /*1e50*/  IADD3 R190, P4, R9, 0x100, RZ ;  /* 0x0000010009be7810 */ /* 0x000fe20007f9e0ff */
[----:B--2---:R-:W-:Y:S01]  /*1e60*/  CS2R R42, SRZ ;  /* 0x00000000002a7805 */ /* 0x004fe2000001ff00 */
[----:B------:R-:W-:Y:S01]  /*1e70*/  IADD3 R2, P6, R2, 0x100, RZ ;  /* 0x0000010002027810 */ /* 0x000fe20007fde0ff */
[----:B------:R2:W-:Y:S01]  /*1e80*/  LDGSTS.E.BYPASS.128 [R240+0xc800], [R48.64+0x80] ;  /* 0x0c80008030f07fae */ /* 0x0005e2000b901c4e */
[----:B------:R-:W-:Y:S01]  /*1e90*/  IADD3 R11, P5, R11, c[0x0][0x160], RZ ;  /* 0x000058000b0b7a10 */ /* 0x000fe20007fbe0ff */
[----:B----4-:R-:W-:Y:S01]  /*1ea0*/  CS2R R44, SRZ ;  /* 0x00000000002c7805 */ /* 0x010fe2000001ff00 */
[----:B------:R-:W-:Y:S01]  /*1eb0*/  IADD3 R12, P3, R12, c[0x0][0x160], RZ ;  /* 0x000058000c0c7a10 */ /* 0x000fe20007f7e0ff */
[----:B------:R4:W-:Y:S01]  /*1ec0*/  LDGSTS.E.BYPASS.128 [R240+0xd000], [R50.64+0x80] ;  /* 0x0d00008032f07fae */ /* 0x0009e2000b901c4e */
[----:B------:R-:W-:-:S02]  /*1ed0*/  IADD3 R13, P0, R13, c[0x0][0x160], RZ ;  /* 0x000058000d0d7a10 */ /* 0x000fc40007f1e0ff */
[----:B------:R-:W-:Y:S01]  /*1ee0*/  IADD3.X R189, RZ, c[0x0][0x164], R189, P4, P2 ;  /* 0x00005900ffbd7a10 */ /* 0x000fe200027e44bd */
[----:B------:R3:W-:Y:S01]  /*1ef0*/  LDGSTS.E.BYPASS.128 [R240+0xd800], [R52.64+0x80] ;  /* 0x0d80008034f07fae */ /* 0x0007e2000b901c4e */
[----:B------:R-:W-:Y:S01]  /*1f00*/  IADD3.X R0, RZ, c[0x0][0x164], R0, P6, P1 ;  /* 0x00005900ff007a10 */ /* 0x000fe200037e2400 */
[----:B-1----:R-:W-:Y:S01]  /*1f10*/  CS2R R46, SRZ ;  /* 0x00000000002e7805 */ /* 0x002fe2000001ff00 */
[----:B------:R-:W-:Y:S01]  /*1f20*/  IADD3 R188, P4, R11, 0x100, RZ ;  /* 0x000001000bbc7810 */ /* 0x000fe20007f9e0ff */
[----:B------:R1:W-:Y:S01]  /*1f30*/  LDGSTS.E.BYPASS.128 [R240+0xe000], [R54.64+0x80] ;  /* 0x0e00008036f07fae */ /* 0x0003e2000b901c4e */
[----:B------:R-:W-:Y:S01]  /*1f40*/  IADD3 R186, P2, R12, 0x100, RZ ;  /* 0x000001000cba7810 */ /* 0x000fe20007f5e0ff */
[----:B--2---:R-:W-:Y:S01]  /*1f50*/  CS2R R48, SRZ ;  /* 0x0000000000307805 */ /* 0x004fe2000001ff00 */
[----:B------:R-:W-:Y:S01]  /*1f60*/  IADD3 R184, P1, R13, 0x100, RZ ;  /* 0x000001000db87810 */ /* 0x000fe20007f3e0ff */
[----:B------:R2:W-:Y:S01]  /*1f70*/  LDGSTS.E.BYPASS.128 [R240+0xe800], [R56.64+0x80] ;  /* 0x0e80008038f07fae */ /* 0x0005e2000b901c4e */
[----:B----4-:R-:W-:Y:S01]  /*1f80*/  CS2R R50, SRZ ;  /* 0x0000000000327805 */ /* 0x010fe2000001ff00 */
[----:B------:R-:W-:-:S02]  /*1f90*/  IADD3.X R187, RZ, c[0x0][0x164], R187, P4, P5 ;  /* 0x00005900ffbb7a10 */ /* 0x000fc400027ea4bb */
[----:B------:R4:W-:Y:S01]  /*1fa0*/  LDGSTS.E.BYPASS.128 [R240+0xf000], [R58.64+0x80] ;  /* 0x0f0000803af07fae */ /* 0x0009e2000b901c4e */
[----:B---3--:R-:W-:Y:S01]  /*1fb0*/  CS2R R52, SRZ ;  /* 0x0000000000347805 */ /* 0x008fe2000001ff00 */
[----:B------:R-:W-:Y:S02]  /*1fc0*/  IADD3.X R185, RZ, c[0x0][0x164], R185, P2, P3 ;  /* 0x00005900ffb97a10 */ /* 0x000fe400017e64b9 */
[----:B------:R3:W-:Y:S01]  /*1fd0*/  LDGSTS.E.BYPASS.128 [R240+0xf800], [R60.64+0x80] ;  /* 0x0f8000803cf07fae */ /* 0x0007e2000b901c4e */
[----:B-1----:R-:W-:Y:S01]  /*1fe0*/  CS2R R54, SRZ ;  /* 0x0000000000367805 */ /* 0x002fe2000001ff00 */
[----:B------:R-:W-:Y:S02]  /*1ff0*/  IADD3.X R3, RZ, c[0x0][0x164], R3, P1, P0 ;  /* 0x00005900ff037a10 */ /* 0x000fe40000fe0403 */
[----:B------:R-:W0:Y:S01]  /*2000*/  LDGDEPBAR ;  /* 0x00000000000079af */ /* 0x000e220000000000 */
[----:B--2---:R-:W-:Y:S01]  /*2010*/  CS2R R56, SRZ ;  /* 0x0000000000387805 */ /* 0x004fe2000001ff00 */
[----:B----4-:R-:W-:Y:S01]  /*2020*/  CS2R R58, SRZ ;  /* 0x00000000003a7805 */ /* 0x010fe2000001ff00 */
[----:B---3--:R-:W-:-:S02]  /*2030*/  CS2R R60, SRZ ;  /* 0x00000000003c7805 */ /* 0x008fc4000001ff00 */
.L_x_1:
[----:B------:R-:W-:Y:S01]  /*2040*/  UIADD3 UR9, UR9, 0x1, URZ ;  /* 0x0000000109097890 */ /* 0x000fe2000fffe03f */
[----:B------:R-:W-:-:S04]  /*2050*/  DEPBAR.LE SB0, 0x2 ;  /* 0x000080800000791a */ /* 0x000fc80000000000 */
[----:B------:R-:W-:Y:S01]  /*2060*/  UISETP.GE.AND UP0, UPT, UR9, 0x2, UPT ;  /* 0x000000020900788c */ /* 0x000fe2000bf06270 */
[----:B------:R-:W-:Y:S01]  /*2070*/  IMAD.IADD R4, R241, 0x1, R221 ;  /* 0x00000001f1047824 */ /* 0x000fe200078e02dd */
[----:B------:R-:W-:Y:S02]  /*2080*/  UIADD3 UR8, UR8, 0x1, URZ ;  /* 0x0000000108087890 */ /* 0x000fe4000fffe03f */
[----:B------:R-:W-:Y:S02]  /*2090*/  USEL UR9, UR9, URZ, !UP0 ;  /* 0x0000003f09097287 */ /* 0x000fe4000c000000 */
[----:B------:R-:W-:Y:S02]  /*20a0*/  UISETP.GE.AND UP1, UPT, UR8, 0x2, UPT ;  /* 0x000000020800788c */ /* 0x000fe4000bf26270 */
[----:B------:R-:W-:Y:S02]  /*20b0*/  USHF.L.U32 UR12, UR9, 0xe, URZ ;  /* 0x0000000e090c7899 */ /* 0x000fe4000800063f */
[----:B------:R-:W-:-:S02]  /*20c0*/  UISETP.GE.U32.AND UP0, UPT, UR4, 0x2e, UPT ;  /* 0x0000002e0400788c */ /* 0x000fc4000bf06070 */
[----:B------:R-:W-:Y:S02]  /*20d0*/  UIADD3 UR13, UR12, 0x8000, URZ ;  /* 0x000080000c0d7890 */ /* 0x000fe4000fffe03f */
[----:B------:R-:W-:Y:S01]  /*20e0*/  LEA R176, R4, UR12, 0x1 ;  /* 0x0000000c04b07c11 */ /* 0x000fe2000f8e08ff */
[----:B------:R-:W-:Y:S01]  /*20f0*/  BAR.SYNC.DEFER_BLOCKING 0x0 ;  /* 0x0000000000007b1d */ /* 0x000fe20000010000 */
[----:B------:R-:W-:Y:S01]  /*2100*/  LEA R172, R239, UR12, 0x1 ;  /* 0x0000000cefac7c11 */ /* 0x000fe2000f8e08ff */
[----:B------:R-:W-:Y:S01]  /*2110*/  USEL UR8, UR8, URZ, !UP1 ;  /* 0x0000003f08087287 */ /* 0x000fe2000c800000 */
[----:B------:R-:W-:Y:S01]  /*2120*/  LEA R32, R220, UR12, 0x1 ;  /* 0x0000000cdc207c11 */ /* 0x000fe2000f8e08ff */
[----:B------:R-:W-:Y:S01]  /*2130*/  UISETP.GE.U32.AND.EX UP0, UPT, UR5, URZ, UPT, UP0 ;  /* 0x0000003f0500728c */ /* 0x000fe2000bf06100 */
[----:B------:R-:W-:Y:S01]  /*2140*/  LEA R24, R217, UR12, 0x1 ;  /* 0x0000000cd9187c11 */ /* 0x000fe2000f8e08ff */
[----:B------:R-:W-:Y:S01]  /*2150*/  UIADD3 UR4, UP1, UR4, 0x1, URZ ;  /* 0x0000000104047890 */ /* 0x000fe2000ff3e03f */
[----:B------:R-:W-:-:S02]  /*2160*/  LEA R4, R215, UR12, 0x1 ;  /* 0x0000000cd7047c11 */ /* 0x000fc4000f8e08ff */
[----:B------:R-:W-:Y:S01]  /*2170*/  LEA R8, R213, UR12, 0x1 ;  /* 0x0000000cd5087c11 */ /* 0x000fe2000f8e08ff */
[----:B------:R-:W-:Y:S01]  /*2180*/  UIADD3.X UR5, URZ, UR5, URZ, UP1, !UPT ;  /* 0x000000053f057290 */ /* 0x000fe20008ffe43f */
[----:B------:R-:W-:Y:S02]  /*2190*/  LEA R80, R235, UR12, 0x1 ;  /* 0x0000000ceb507c11 */ /* 0x000fe4000f8e08ff */
[----:B------:R-:W-:Y:S02]  /*21a0*/  LEA R36, R231, UR12, 0x1 ;  /* 0x0000000ce7247c11 */ /* 0x000fe4000f8e08ff */
[----:B------:R-:W-:Y:S02]  /*21b0*/  LEA R180, R238, UR12, 0x1 ;  /* 0x0000000ceeb47c11 */ /* 0x000fe4000f8e08ff */
[----:B------:R-:W-:Y:S01]  /*21c0*/  PLOP3.LUT P0, PT, PT, PT, UP0, 0x80, 0x0 ;  /* 0x000000000000781c */ /* 0x000fe20003f0f008 */
[----:B------:R-:W-:Y:S04]  /*21d0*/  LDSM.16.M88.4 R172, [R172] ;  /* 0x00000000acac783b */ /* 0x000fe80000000200 */
[----:B------:R-:W1:Y:S04]  /*21e0*/  LDSM.16.M88.4 R32, [R32+0x8000] ;  /* 0x008000002020783b */ /* 0x000e680000000200 */
[----:B------:R-:W2:Y:S04]  /*21f0*/  LDSM.16.M88.4 R28, [R176+0x8800] ;  /* 0x00880000b01c783b */ /* 0x000ea80000000200 */
[----:B------:R-:W3:Y:S04]  /*2200*/  LDSM.16.M88.4 R24, [R24+0x8000] ;  /* 0x008000001818783b */ /* 0x000ee80000000200 */
[----:B------:R-:W4:Y:S04]  /*2210*/  LDSM.16.M88.4 R20, [R176+0x9800] ;  /* 0x00980000b014783b */ /* 0x000f280000000200 */
[----:B------:R-:W3:Y:S04]  /*2220*/  LDSM.16.M88.4 R4, [R4+0x8000] ;  /* 0x008000000404783b */ /* 0x000ee80000000200 */
[----:B------:R-:W4:Y:S04]  /*2230*/  LDSM.16.M88.4 R16, [R176+0xa800] ;  /* 0x00a80000b010783b */ /* 0x000f280000000200 */
[----:B------:R-:W4:Y:S04]  /*2240*/  LDSM.16.M88.4 R8, [R8+0x8000] ;  /* 0x008000000808783b */ /* 0x000f280000000200 */
[----:B------:R1:W4:Y:S04]  /*2250*/  LDSM.16.M88.4 R12, [R176+0xb800] ;  /* 0x00b80000b00c783b */ /* 0x0003280000000200 */
[----:B------:R-:W4:Y:S04]  /*2260*/  LDSM.16.M88.4 R80, [R80] ;  /* 0x000000005050783b */ /* 0x000f280000000200 */
[----:B------:R-:W4:Y:S01]  /*2270*/  LDSM.16.M88.4 R36, [R36] ;  /* 0x000000002424783b */ /* 0x000f220000000200 */
[----:B-1----:R-:W-:Y:S01]  /*2280*/  LEA R176, R227, UR12, 0x1 ;  /* 0x0000000ce3b07c11 */ /* 0x002fe2000f8e08ff */
[C---:B------:R-:W-:Y:S02]  /*2290*/  HMMA.16816.F32.BF16 R108, R172.reuse, R32, R108 ;  /* 0x00000020ac6c723c */ /* 0x040fe4000004186c */
[----:B------:R-:W-:Y:S06]  /*22a0*/  LDSM.16.M88.4 R180, [R180] ;  /* 0x00000000b4b4783b */ /* 0x000fec0000000200 */
[C---:B--2---:R-:W-:Y:S08]  /*22b0*/  HMMA.16816.F32.BF16 R112, R172.reuse, R28, R112 ;  /* 0x0000001cac70723c */ /* 0x044ff00000041870 */
[C---:B---3--:R-:W-:Y:S08]  /*22c0*/  HMMA.16816.F32.BF16 R120, R172.reuse, R24, R120 ;  /* 0x00000018ac78723c */ /* 0x048ff00000041878 */
[C---:B----4-:R-:W-:Y:S08]  /*22d0*/  HMMA.16816.F32.BF16 R140, R172.reuse, R20, R140 ;  /* 0x00000014ac8c723c */ /* 0x050ff0000004188c */
[C---:B------:R-:W-:Y:S08]  /*22e0*/  HMMA.16816.F32.BF16 R148, R172.reuse, R4, R148 ;  /* 0x00000004ac94723c */ /* 0x040ff00000041894 */
[C---:B------:R-:W-:Y:S08]  /*22f0*/  HMMA.16816.F32.BF16 R152, R172.reuse, R16, R152 ;  /* 0x00000010ac98723c */ /* 0x040ff00000041898 */
[C---:B------:R-:W-:Y:S08]  /*2300*/  HMMA.16816.F32.BF16 R160, R172.reuse, R8, R160 ;  /* 0x00000008aca0723c */ /* 0x040ff000000418a0 */
[----:B------:R-:W-:Y:S01]  /*2310*/  HMMA.16816.F32.BF16 R168, R172, R12, R168 ;  /* 0x0000000caca8723c */ /* 0x000fe200000418a8 */
[----:B------:R1:W2:Y:S07]  /*2320*/  LDSM.16.M88.4 R172, [R176] ;  /* 0x00000000b0ac783b */ /* 0x0002ae0000000200 */
[----:B------:R-:W-:Y:S01]  /*2330*/  HMMA.16816.F32.BF16 R164, R80, R32, R164 ;  /* 0x0000002050a4723c */ /* 0x000fe200000418a4 */
[----:B-1----:R-:W-:-:S06]  /*2340*/  LEA R176, R234, UR12, 0x1 ;  /* 0x0000000ceab07c11 */ /* 0x002fcc000f8e08ff */
[----:B------:R-:W1:Y:S01]  /*2350*/  LDSM.16.M88.4 R176, [R176] ;  /* 0x00000000b0b0783b */ /* 0x000e620000000200 */
[C---:B------:R-:W-:Y:S08]  /*2360*/  HMMA.16816.F32.BF16 R156, R80.reuse, R28, R156 ;  /* 0x0000001c509c723c */ /* 0x040ff0000004189c */
[C---:B------:R-:W-:Y:S08]  /*2370*/  HMMA.16816.F32.BF16 R144, R80.reuse, R24, R144 ;  /* 0x000000185090723c */ /* 0x040ff00000041890 */
[C---:B------:R-:W-:Y:S08]  /*2380*/  HMMA.16816.F32.BF16 R136, R80.reuse, R20, R136 ;  /* 0x000000145088723c */ /* 0x040ff00000041888 */
[C---:B------:R-:W-:Y:S08]  /*2390*/  HMMA.16816.F32.BF16 R132, R80.reuse, R4, R132 ;  /* 0x000000045084723c */ /* 0x040ff00000041884 */
[C---:B------:R-:W-:Y:S08]  /*23a0*/  HMMA.16816.F32.BF16 R128, R80.reuse, R16, R128 ;  /* 0x000000105080723c */ /* 0x040ff00000041880 */
[C---:B------:R-:W-:Y:S08]  /*23b0*/  HMMA.16816.F32.BF16 R124, R80.reuse, R8, R124 ;  /* 0x00000008507c723c */ /* 0x040ff0000004187c */
[----:B------:R-:W-:Y:S07]  /*23c0*/  HMMA.16816.F32.BF16 R116, R80, R12, R116 ;  /* 0x0000000c5074723c */ /* 0x000fee0000041874 */
[----:B------:R-:W-:Y:S01]  /*23d0*/  LEA R80, R230, UR12, 0x1 ;  /* 0x0000000ce6507c11 */ /* 0x000fe2000f8e08ff */
[C---:B------:R-:W-:Y:S05]  /*23e0*/  HMMA.16816.F32.BF16 R84, R36.reuse, R32, R84 ;  /* 0x000000202454723c */ /* 0x040fea0000041854 */
[----:B------:R-:W3:Y:S03]  /*23f0*/  LDSM.16.M88.4 R80, [R80] ;  /* 0x000000005050783b */ /* 0x000ee60000000200 */
        /* <DEDUP_REMOVED lines=8> */
[C---:B--2---:R-:W-:Y:S05]  /*2480*/  HMMA.16816.F32.BF16 R72, R172.reuse, R24, R72 ;  /* 0x00000018ac48723c */ /* 0x044fea0000041848 */
[----:B------:R-:W2:Y:S03]  /*2490*/  LDSM.16.M88.4 R36, [R36] ;  /* 0x000000002424783b */ /* 0x000ea60000000200 */
[C---:B------:R-:W-:Y:S07]  /*24a0*/  HMMA.16816.F32.BF16 R92, R172.reuse, R4, R92 ;  /* 0x00000004ac5c723c */ /* 0x040fee000004185c */
[----:B------:R-:W-:Y:S01]  /*24b0*/  LEA R5, R219, UR13, 0x1 ;  /* 0x0000000ddb057c11 */ /* 0x000fe2000f8e08ff */
[C---:B------:R-:W-:Y:S08]  /*24c0*/  HMMA.16816.F32.BF16 R100, R172.reuse, R8, R100 ;  /* 0x00000008ac64723c */ /* 0x040ff00000041864 */
[C---:B------:R-:W-:Y:S08]  /*24d0*/  HMMA.16816.F32.BF16 R64, R172.reuse, R32, R64 ;  /* 0x00000020ac40723c */ /* 0x040ff00000041840 */
[C---:B------:R-:W-:Y:S08]  /*24e0*/  HMMA.16816.F32.BF16 R76, R172.reuse, R28, R76 ;  /* 0x0000001cac4c723c */ /* 0x040ff0000004184c */
[C---:B------:R-:W-:Y:S07]  /*24f0*/  HMMA.16816.F32.BF16 R88, R172.reuse, R20, R88 ;  /* 0x00000014ac58723c */ /* 0x040fee0000041858 */
[--C-:B------:R-:W-:Y:S01]  /*2500*/  IMAD R20, R214, 0x80, R5.reuse ;  /* 0x00000080d6147824 */ /* 0x100fe200078e0205 */
[C---:B------:R-:W-:Y:S08]  /*2510*/  HMMA.16816.F32.BF16 R96, R172.reuse, R16, R96 ;  /* 0x00000010ac60723c */ /* 0x040ff00000041860 */
[----:B------:R-:W-:Y:S07]  /*2520*/  HMMA.16816.F32.BF16 R104, R172, R12, R104 ;  /* 0x0000000cac68723c */ /* 0x000fee0000041868 */
[----:B------:R-:W-:Y:S01]  /*2530*/  LEA R12, R229, UR12, 0x1 ;  /* 0x0000000ce50c7c11 */ /* 0x000fe2000f8e08ff */
[-C--:B------:R-:W-:Y:S08]  /*2540*/  HMMA.16816.F32.BF16 R120, R180, R26.reuse, R120 ;  /* 0x0000001ab478723c */ /* 0x080ff00000041878 */
[-C--:B-1----:R-:W-:Y:S08]  /*2550*/  HMMA.16816.F32.BF16 R144, R176, R26.reuse, R144 ;  /* 0x0000001ab090723c */ /* 0x082ff00000041890 */
[----:B---3--:R-:W-:Y:S08]  /*2560*/  HMMA.16816.F32.BF16 R68, R80, R26, R68 ;  /* 0x0000001a5044723c */ /* 0x008ff00000041844 */
        /* <DEDUP_REMOVED lines=9> */
[----:B------:R-:W-:Y:S02]  /*2600*/  LDSM.16.M88.4 R176, [R176] ;  /* 0x00000000b0b0783b */ /* 0x000fe40000000200 */
[--C-:B------:R-:W-:Y:S01]  /*2610*/  IMAD R72, R218, 0x80, R5.reuse ;  /* 0x00000080da487824 */ /* 0x100fe200078e0205 */
[----:B------:R-:W-:Y:S05]  /*2620*/  HMMA.16816.F32.BF16 R172, R36, R6, R92 ;  /* 0x0000000624ac723c */ /* 0x000fea000004185c */
[----:B------:R-:W1:Y:S02]  /*2630*/  LDSM.16.M88.4 R72, [R72] ;  /* 0x000000004848783b */ /* 0x000e640000000200 */
[--C-:B------:R-:W-:Y:S01]  /*2640*/  IMAD R92, R216, 0x80, R5.reuse ;  /* 0x00000080d85c7824 */ /* 0x100fe200078e0205 */
[C---:B------:R-:W-:Y:S05]  /*2650*/  HMMA.16816.F32.BF16 R108, R180.reuse, R34, R108 ;  /* 0x00000022b46c723c */ /* 0x040fea000004186c */
[----:B------:R-:W-:Y:S03]  /*2660*/  LDSM.16.M88.4 R92, [R92] ;  /* 0x000000005c5c783b */ /* 0x000fe60000000200 */
[C---:B------:R-:W-:Y:S08]  /*2670*/  HMMA.16816.F32.BF16 R112, R180.reuse, R30, R112 ;  /* 0x0000001eb470723c */ /* 0x040ff00000041870 */
[C---:B------:R-:W-:Y:S08]  /*2680*/  HMMA.16816.F32.BF16 R140, R180.reuse, R22, R140 ;  /* 0x00000016b48c723c */ /* 0x040ff0000004188c */
[C---:B------:R-:W-:Y:S08]  /*2690*/  HMMA.16816.F32.BF16 R148, R180.reuse, R6, R148 ;  /* 0x00000006b494723c */ /* 0x040ff00000041894 */
[C---:B------:R-:W-:Y:S08]  /*26a0*/  HMMA.16816.F32.BF16 R152, R180.reuse, R18, R152 ;  /* 0x00000012b498723c */ /* 0x040ff00000041898 */
[C---:B------:R-:W-:Y:S08]  /*26b0*/  HMMA.16816.F32.BF16 R160, R180.reuse, R10, R160 ;  /* 0x0000000ab4a0723c */ /* 0x040ff000000418a0 */
[----:B------:R-:W-:Y:S07]  /*26c0*/  HMMA.16816.F32.BF16 R168, R180, R14, R168 ;  /* 0x0000000eb4a8723c */ /* 0x000fee00000418a8 */
[----:B------:R-:W-:Y:S01]  /*26d0*/  IMAD R181, R222, 0x80, R5 ;  /* 0x00000080deb57824 */ /* 0x000fe200078e0205 */
[----:B------:R-:W-:Y:S01]  /*26e0*/  LEA R180, R233, UR12, 0x1 ;  /* 0x0000000ce9b47c11 */ /* 0x000fe2000f8e08ff */
[C---:B------:R-:W-:Y:S08]  /*26f0*/  HMMA.16816.F32.BF16 R84, R80.reuse, R34, R84 ;  /* 0x000000225054723c */ /* 0x040ff00000041854 */
[C---:B------:R-:W-:Y:S08]  /*2700*/  HMMA.16816.F32.BF16 R40, R80.reuse, R30, R40 ;  /* 0x0000001e5028723c */ /* 0x040ff00000041828 */
[C---:B------:R-:W-:Y:S08]  /*2710*/  HMMA.16816.F32.BF16 R48, R80.reuse, R22, R48 ;  /* 0x000000165030723c */ /* 0x040ff00000041830 */
[C---:B------:R-:W-:Y:S01]  /*2720*/  HMMA.16816.F32.BF16 R44, R80.reuse, R6, R44 ;  /* 0x00000006502c723c */ /* 0x040fe2000004182c */
[----:B------:R-:W-:Y:S07]  /*2730*/  LDSM.16.M88.4 R4, [R181+0x2800] ;  /* 0x00280000b504783b */ /* 0x000fee0000000200 */
[C---:B------:R-:W-:Y:S08]  /*2740*/  HMMA.16816.F32.BF16 R52, R80.reuse, R18, R52 ;  /* 0x000000125034723c */ /* 0x040ff00000041834 */
[C---:B------:R-:W-:Y:S08]  /*2750*/  HMMA.16816.F32.BF16 R56, R80.reuse, R10, R56 ;  /* 0x0000000a5038723c */ /* 0x040ff00000041838 */
[----:B------:R-:W-:Y:S08]  /*2760*/  HMMA.16816.F32.BF16 R60, R80, R14, R60 ;  /* 0x0000000e503c723c */ /* 0x000ff0000004183c */
[C---:B------:R-:W-:Y:S08]  /*2770*/  HMMA.16816.F32.BF16 R100, R36.reuse, R10, R100 ;  /* 0x0000000a2464723c */ /* 0x040ff00000041864 */
[C---:B------:R-:W-:Y:S01]  /*2780*/  HMMA.16816.F32.BF16 R32, R36.reuse, R34, R64 ;  /* 0x000000222420723c */ /* 0x040fe20000041840 */
[----:B------:R-:W2:Y:S07]  /*2790*/  LDSM.16.M88.4 R64, [R181] ;  /* 0x00000000b540783b */ /* 0x000eae0000000200 */
[C---:B------:R-:W-:Y:S01]  /*27a0*/  HMMA.16816.F32.BF16 R28, R36.reuse, R30, R76 ;  /* 0x0000001e241c723c */ /* 0x040fe2000004184c */
[----:B------:R-:W3:Y:S07]  /*27b0*/  LDSM.16.M88.4 R76, [R181+0x800] ;  /* 0x00080000b54c783b */ /* 0x000eee0000000200 */
[C---:B------:R-:W-:Y:S01]  /*27c0*/  HMMA.16816.F32.BF16 R80, R36.reuse, R22, R88 ;  /* 0x000000162450723c */ /* 0x040fe20000041858 */
[----:B------:R-:W4:Y:S04]  /*27d0*/  LDSM.16.M88.4 R88, [R181+0x1800] ;  /* 0x00180000b558783b */ /* 0x000f280000000200 */
[----:B------:R-:W4:Y:S03]  /*27e0*/  LDSM.16.M88.4 R20, [R20] ;  /* 0x000000001414783b */ /* 0x000f260000000200 */
[C---:B------:R-:W-:Y:S01]  /*27f0*/  HMMA.16816.F32.BF16 R96, R36.reuse, R18, R96 ;  /* 0x000000122460723c */ /* 0x040fe20000041860 */
[----:B------:R-:W4:Y:S07]  /*2800*/  LDSM.16.M88.4 R16, [R181+0x3800] ;  /* 0x00380000b510783b */ /* 0x000f2e0000000200 */
[----:B------:R-:W-:Y:S01]  /*2810*/  HMMA.16816.F32.BF16 R8, R36, R14, R104 ;  /* 0x0000000e2408723c */ /* 0x000fe20000041868 */
[----:B------:R2:W4:Y:S04]  /*2820*/  LDSM.16.M88.4 R104, [R180] ;  /* 0x00000000b468783b */ /* 0x0005280000000200 */
[----:B------:R-:W4:Y:S02]  /*2830*/  LDSM.16.M88.4 R12, [R12] ;  /* 0x000000000c0c783b */ /* 0x000f240000000200 */
[----:B------:R-:W-:Y:S01]  /*2840*/  LEA R36, R225, UR12, 0x1 ;  /* 0x0000000ce1247c11 */ /* 0x000fe2000f8e08ff */
[----:B-1----:R-:W-:Y:S01]  /*2850*/  HMMA.16816.F32.BF16 R120, R176, R72, R120 ;  /* 0x00000048b078723c */ /* 0x002fe20000041878 */
[----:B--2---:R-:W-:-:S04]  /*2860*/  LEA R180, R236, UR12, 0x1 ;  /* 0x0000000cecb47c11 */ /* 0x004fc8000f8e08ff */
[----:B------:R-:W1:Y:S03]  /*2870*/  LDSM.16.M88.4 R36, [R36] ;  /* 0x000000002424783b */ /* 0x000e660000000200 */
[C---:B------:R-:W-:Y:S01]  /*2880*/  HMMA.16816.F32.BF16 R108, R176.reuse, R64, R108 ;  /* 0x00000040b06c723c */ /* 0x040fe2000004186c */
[----:B------:R-:W2:Y:S07]  /*2890*/  LDSM.16.M88.4 R180, [R180] ;  /* 0x00000000b4b4783b */ /* 0x000eae0000000200 */
[C---:B---3--:R-:W-:Y:S08]  /*28a0*/  HMMA.16816.F32.BF16 R112, R176.reuse, R76, R112 ;  /* 0x0000004cb070723c */ /* 0x048ff00000041870 */
[C---:B----4-:R-:W-:Y:S08]  /*28b0*/  HMMA.16816.F32.BF16 R140, R176.reuse, R88, R140 ;  /* 0x00000058b08c723c */ /* 0x050ff0000004188c */
        /* <DEDUP_REMOVED lines=16> */
[----:B------:R-:W-:Y:S03]  /*29c0*/  LDSM.16.M88.4 R104, [R104] ;  /* 0x000000006868783b */ /* 0x000fe60000000200 */
        /* <DEDUP_REMOVED lines=8> */
[C---:B-1----:R-:W-:Y:S05]  /*2a50*/  HMMA.16816.F32.BF16 R96, R36.reuse, R4, R96 ;  /* 0x000000042460723c */ /* 0x042fea0000041860 */
[----:B------:R-:W1:Y:S02]  /*2a60*/  LDSM.16.M88.4 R12, [R12] ;  /* 0x000000000c0c783b */ /* 0x000e640000000200 */
[----:B------:R-:W-:Y:S01]  /*2a70*/  IMAD.U32 R5, RZ, RZ, UR8 ;  /* 0x00000008ff057e24 */ /* 0x000fe2000f8e00ff */
[----:B------:R-:W-:Y:S01]  /*2a80*/  HMMA.16816.F32.BF16 R24, R36, R72, R24 ;  /* 0x000000482418723c */ /* 0x000fe20000041818 */
[----:B------:R-:W-:-:S07]  /*2a90*/  IADD3 R4, P2, R184, UR6, RZ ;  /* 0x00000006b8047c10 */ /* 0x000fce000ff5e0ff */
[C---:B------:R-:W-:Y:S08]  /*2aa0*/  HMMA.16816.F32.BF16 R172, R36.reuse, R92, R172 ;  /* 0x0000005c24ac723c */ /* 0x040ff000000418ac */
[C---:B------:R-:W-:Y:S08]  /*2ab0*/  HMMA.16816.F32.BF16 R100, R36.reuse, R20, R100 ;  /* 0x000000142464723c */ /* 0x040ff00000041864 */
[C---:B------:R-:W-:Y:S08]  /*2ac0*/  HMMA.16816.F32.BF16 R32, R36.reuse, R64, R32 ;  /* 0x000000402420723c */ /* 0x040ff00000041820 */
[C---:B------:R-:W-:Y:S08]  /*2ad0*/  HMMA.16816.F32.BF16 R28, R36.reuse, R76, R28 ;  /* 0x0000004c241c723c */ /* 0x040ff0000004181c */
[C---:B------:R-:W-:Y:S08]  /*2ae0*/  HMMA.16816.F32.BF16 R80, R36.reuse, R88, R80 ;  /* 0x000000582450723c */ /* 0x040ff00000041850 */
[----:B------:R-:W-:Y:S08]  /*2af0*/  HMMA.16816.F32.BF16 R8, R36, R16, R8 ;  /* 0x000000102408723c */ /* 0x000ff00000041808 */
[-C--:B--2---:R-:W-:Y:S08]  /*2b00*/  HMMA.16816.F32.BF16 R152, R180, R6.reuse, R152 ;  /* 0x00000006b498723c */ /* 0x084ff00000041898 */
[-C--:B---3--:R-:W-:Y:S08]  /*2b10*/  HMMA.16816.F32.BF16 R128, R176, R6.reuse, R128 ;  /* 0x00000006b080723c */ /* 0x088ff00000041880 */
[-C--:B-1----:R-:W-:Y:S08]  /*2b20*/  HMMA.16816.F32.BF16 R52, R12, R6.reuse, R52 ;  /* 0x000000060c34723c */ /* 0x082ff00000041834 */
[----:B------:R-:W-:Y:S07]  /*2b30*/  HMMA.16816.F32.BF16 R96, R104, R6, R96 ;  /* 0x000000066860723c */ /* 0x000fee0000041860 */
[----:B------:R-:W-:Y:S01]  /*2b40*/  IADD3 R6, P1, R2, UR6, RZ ;  /* 0x0000000602067c10 */ /* 0x000fe2000ff3e0ff */
[----:B------:R-:W-:Y:S03]  /*2b50*/  HMMA.16816.F32.BF16 R120, R180, R74, R120 ;  /* 0x0000004ab478723c */ /* 0x000fe60000041878 */
[----:B------:R-:W-:-:S05]  /*2b60*/  IADD3.X R7, R0, UR7, RZ, P1, !PT ;  /* 0x0000000700077c10 */ /* 0x000fca0008ffe4ff */
[C---:B------:R-:W-:Y:S08]  /*2b70*/  HMMA.16816.F32.BF16 R148, R180.reuse, R94, R148 ;  /* 0x0000005eb494723c */ /* 0x040ff00000041894 */
[C---:B------:R-:W-:Y:S08]  /*2b80*/  HMMA.16816.F32.BF16 R108, R180.reuse, R66, R108 ;  /* 0x00000042b46c723c */ /* 0x040ff0000004186c */
[C---:B------:R-:W-:Y:S08]  /*2b90*/  HMMA.16816.F32.BF16 R112, R180.reuse, R78, R112 ;  /* 0x0000004eb470723c */ /* 0x040ff00000041870 */
[----:B------:R-:W-:Y:S08]  /*2ba0*/  HMMA.16816.F32.BF16 R140, R180, R90, R140 ;  /* 0x0000005ab48c723c */ /* 0x000ff0000004188c */
[C---:B------:R-:W-:Y:S08]  /*2bb0*/  HMMA.16816.F32.BF16 R144, R176.reuse, R74, R144 ;  /* 0x0000004ab090723c */ /* 0x040ff00000041890 */
        /* <DEDUP_REMOVED lines=13> */
[C---:B------:R-:W-:Y:S08]  /*2c90*/  HMMA.16816.F32.BF16 R76, R104.reuse, R78, R28 ;  /* 0x0000004e684c723c */ /* 0x040ff0000004181c */
[C---:B------:R-:W-:Y:S08]  /*2ca0*/  HMMA.16816.F32.BF16 R88, R104.reuse, R90, R80 ;  /* 0x0000005a6858723c */ /* 0x040ff00000041850 */
[-C--:B------:R-:W-:Y:S01]  /*2cb0*/  HMMA.16816.F32.BF16 R104, R104, R18.reuse, R8 ;  /* 0x000000126868723c */ /* 0x080fe20000041808 */
[----:B------:R-:W-:Y:S06]  /*2cc0*/  BAR.SYNC.DEFER_BLOCKING 0x0 ;  /* 0x0000000000007b1d */ /* 0x000fec0000010000 */
[----:B------:R-:W-:Y:S01]  /*2cd0*/  IADD3 R8, P1, R186, UR6, RZ ;  /* 0x00000006ba087c10 */ /* 0x000fe2000ff3e0ff */
[----:B------:R-:W-:Y:S03]  /*2ce0*/  HMMA.16816.F32.BF16 R168, R180, R18, R168 ;  /* 0x00000012b4a8723c */ /* 0x000fe600000418a8 */
[----:B------:R-:W-:-:S05]  /*2cf0*/  IADD3.X R9, R185, UR7, RZ, P1, !PT ;  /* 0x00000007b9097c10 */ /* 0x000fca0008ffe4ff */
[-C--:B------:R-:W-:Y:S08]  /*2d00*/  HMMA.16816.F32.BF16 R116, R176, R18.reuse, R116 ;  /* 0x00000012b074723c */ /* 0x080ff00000041874 */
[C---:B------:R-:W-:Y:S07]  /*2d10*/  HMMA.16816.F32.BF16 R60, R12.reuse, R18, R60 ;  /* 0x000000120c3c723c */ /* 0x040fee000004183c */
[----:B------:R-:W-:Y:S01]  /*2d20*/  IMAD R19, R5, 0x4000, R240 ;  /* 0x0000400005137824 */ /* 0x000fe200078e02f0 */
[----:B------:R-:W-:Y:S01]  /*2d30*/  HMMA.16816.F32.BF16 R56, R12, R22, R56 ;  /* 0x000000160c38723c */ /* 0x000fe20000041838 */
[----:B------:R-:W-:-:S02]  /*2d40*/  IADD3.X R5, R3, UR7, RZ, P2, !PT ;  /* 0x0000000703057c10 */ /* 0x000fc400097fe4ff */
[----:B------:R-:W-:Y:S01]  /*2d50*/  IADD3 R10, P2, R188, UR6, RZ ;  /* 0x00000006bc0a7c10 */ /* 0x000fe2000ff5e0ff */
[----:B------:R-:W-:Y:S01]  /*2d60*/  @!PT LDS RZ, [RZ] ;  /* 0x00000000fffff984 */ /* 0x000fe20000000800 */
[----:B------:R-:W-:Y:S01]  /*2d70*/  @!PT LDS RZ, [RZ] ;  /* 0x00000000fffff984 */ /* 0x000fe20000000800 */
[----:B------:R-:W-:Y:S01]  /*2d80*/  @!PT LDS RZ, [RZ] ;  /* 0x00000000fffff984 */ /* 0x000fe20000000800 */
[----:B------:R1:W-:Y:S03]  /*2d90*/  LDGSTS.E.BYPASS.128 [R19], [R6.64], !P0 ;  /* 0x0000000006137fae */ /* 0x0003e6000c101c4e */
[----:B------:R-:W-:Y:S01]  /*2da0*/  IADD3 R12, P1, R190, UR6, RZ ;  /* 0x00000006be0c7c10 */ /* 0x000fe2000ff3e0ff */
[----:B------:R2:W-:Y:S01]  /*2db0*/  LDGSTS.E.BYPASS.128 [R19+0x800], [R4.64], !P0 ;  /* 0x0080000004137fae */ /* 0x0005e2000c101c4e */
[----:B------:R-:W-:Y:S01]  /*2dc0*/  IADD3.X R11, R187, UR7, RZ, P2, !PT ;  /* 0x00000007bb0b7c10 */ /* 0x000fe200097fe4ff */
[----:B------:R-:W-:Y:S01]  /*2dd0*/  HMMA.16816.F32.BF16 R160, R180, R22, R160 ;  /* 0x00000016b4a0723c */ /* 0x000fe200000418a0 */
[----:B------:R-:W-:Y:S01]  /*2de0*/  IADD3.X R13, R189, UR7, RZ, P1, !PT ;  /* 0x00000007bd0d7c10 */ /* 0x000fe20008ffe4ff */
[----:B------:R3:W-:Y:S01]  /*2df0*/  LDGSTS.E.BYPASS.128 [R19+0x1000], [R8.64], !P0 ;  /* 0x0100000008137fae */ /* 0x0007e2000c101c4e */
[----:B------:R-:W-:-:S02]  /*2e00*/  IADD3 R14, P2, R192, UR6, RZ ;  /* 0x00000006c00e7c10 */ /* 0x000fc4000ff5e0ff */
[----:B------:R-:W-:Y:S01]  /*2e10*/  IADD3 R16, P1, R194, UR6, RZ ;  /* 0x00000006c2107c10 */ /* 0x000fe2000ff3e0ff */
[----:B------:R4:W-:Y:S01]  /*2e20*/  LDGSTS.E.BYPASS.128 [R19+0x1800], [R10.64], !P0 ;  /* 0x018000000a137fae */ /* 0x0009e2000c101c4e */
[----:B------:R-:W-:Y:S01]  /*2e30*/  IADD3.X R15, R191, UR7, RZ, P2, !PT ;  /* 0x00000007bf0f7c10 */ /* 0x000fe200097fe4ff */
[----:B------:R-:W-:Y:S01]  /*2e40*/  HMMA.16816.F32.BF16 R124, R176, R22, R124 ;  /* 0x00000016b07c723c */ /* 0x000fe2000004187c */
[----:B------:R-:W-:Y:S01]  /*2e50*/  IADD3.X R17, R193, UR7, RZ, P1, !PT ;  /* 0x00000007c1117c10 */ /* 0x000fe20008ffe4ff */
[----:B------:R4:W-:Y:S01]  /*2e60*/  LDGSTS.E.BYPASS.128 [R19+0x2000], [R12.64], !P0 ;  /* 0x020000000c137fae */ /* 0x0009e2000c101c4e */
[----:B-1----:R-:W-:Y:S02]  /*2e70*/  IADD3 R6, P2, R196, UR6, RZ ;  /* 0x00000006c4067c10 */ /* 0x002fe4000ff5e0ff */
[----:B--2---:R-:W-:Y:S01]  /*2e80*/  IADD3 R4, P1, R198, UR6, RZ ;  /* 0x00000006c6047c10 */ /* 0x004fe2000ff3e0ff */
[----:B------:R1:W-:Y:S01]  /*2e90*/  LDGSTS.E.BYPASS.128 [R19+0x2800], [R14.64], !P0 ;  /* 0x028000000e137fae */ /* 0x0003e2000c101c4e */
[----:B------:R-:W-:-:S02]  /*2ea0*/  IADD3.X R7, R195, UR7, RZ, P2, !PT ;  /* 0x00000007c3077c10 */ /* 0x000fc400097fe4ff */
[----:B------:R-:W-:Y:S01]  /*2eb0*/  IADD3.X R5, R197, UR7, RZ, P1, !PT ;  /* 0x00000007c5057c10 */ /* 0x000fe20008ffe4ff */
[----:B------:R2:W-:Y:S01]  /*2ec0*/  LDGSTS.E.BYPASS.128 [R19+0x3000], [R16.64], !P0 ;  /* 0x0300000010137fae */ /* 0x0005e2000c101c4e */
[----:B---3--:R-:W-:Y:S02]  /*2ed0*/  IADD3 R8, P2, R200, UR6, RZ ;  /* 0x00000006c8087c10 */ /* 0x008fe4000ff5e0ff */
[----:B----4-:R-:W-:Y:S01]  /*2ee0*/  IADD3 R10, P1, R202, UR6, RZ ;  /* 0x00000006ca0a7c10 */ /* 0x010fe2000ff3e0ff */
[----:B------:R3:W-:Y:S01]  /*2ef0*/  LDGSTS.E.BYPASS.128 [R19+0x3800], [R6.64], !P0 ;  /* 0x0380000006137fae */ /* 0x0007e2000c101c4e */
[----:B------:R-:W-:Y:S02]  /*2f00*/  IADD3.X R9, R199, UR7, RZ, P2, !PT ;  /* 0x00000007c7097c10 */ /* 0x000fe400097fe4ff */
[----:B------:R-:W-:Y:S01]  /*2f10*/  IADD3.X R11, R201, UR7, RZ, P1, !PT ;  /* 0x00000007c90b7c10 */ /* 0x000fe20008ffe4ff */
[----:B------:R-:W0:Y:S01]  /*2f20*/  LDGDEPBAR ;  /* 0x00000000000079af */ /* 0x000e220000000000 */
[----:B------:R-:W-:-:S02]  /*2f30*/  IADD3 R12, P2, R204, UR6, RZ ;  /* 0x00000006cc0c7c10 */ /* 0x000fc4000ff5e0ff */
[----:B-1----:R-:W-:Y:S01]  /*2f40*/  IADD3 R14, P1, R206, UR6, RZ ;  /* 0x00000006ce0e7c10 */ /* 0x002fe2000ff3e0ff */
[----:B------:R1:W-:Y:S01]  /*2f50*/  LDGSTS.E.BYPASS.128 [R19+0x8000], [R4.64], !P0 ;  /* 0x0800000004137fae */ /* 0x0003e2000c101c4e */
[----:B------:R-:W-:Y:S02]  /*2f60*/  IADD3.X R13, R203, UR7, RZ, P2, !PT ;  /* 0x00000007cb0d7c10 */ /* 0x000fe400097fe4ff */
[----:B------:R-:W-:Y:S01]  /*2f70*/  IADD3.X R15, R205, UR7, RZ, P1, !PT ;  /* 0x00000007cd0f7c10 */ /* 0x000fe20008ffe4ff */
[----:B------:R4:W-:Y:S01]  /*2f80*/  LDGSTS.E.BYPASS.128 [R19+0x8800], [R8.64], !P0 ;  /* 0x0880000008137fae */ /* 0x0009e2000c101c4e */
[----:B---3--:R-:W-:Y:S02]  /*2f90*/  IADD3 R6, P2, R208, UR6, RZ ;  /* 0x00000006d0067c10 */ /* 0x008fe4000ff5e0ff */
[----:B--2---:R-:W-:Y:S01]  /*2fa0*/  IADD3 R16, P1, R210, UR6, RZ ;  /* 0x00000006d2107c10 */ /* 0x004fe2000ff3e0ff */
[----:B------:R4:W-:Y:S01]  /*2fb0*/  LDGSTS.E.BYPASS.128 [R19+0x9000], [R10.64], !P0 ;  /* 0x090000000a137fae */ /* 0x0009e2000c101c4e */
[----:B------:R-:W-:-:S02]  /*2fc0*/  IADD3.X R7, R207, UR7, RZ, P2, !PT ;  /* 0x00000007cf077c10 */ /* 0x000fc400097fe4ff */
[----:B------:R-:W-:Y:S01]  /*2fd0*/  IADD3.X R17, R209, UR7, RZ, P1, !PT ;  /* 0x00000007d1117c10 */ /* 0x000fe20008ffe4ff */
[----:B------:R4:W-:Y:S01]  /*2fe0*/  LDGSTS.E.BYPASS.128 [R19+0x9800], [R12.64], !P0 ;  /* 0x098000000c137fae */ /* 0x0009e2000c101c4e */
[----:B-1----:R-:W-:Y:S01]  /*2ff0*/  IADD3 R4, P3, R212, UR6, RZ ;  /* 0x00000006d4047c10 */ /* 0x002fe2000ff7e0ff */
[----:B------:R-:W-:Y:S02]  /*3000*/  UIADD3 UR6, UP0, UR6, 0x80, URZ ;  /* 0x0000008006067890 */ /* 0x000fe4000ff1e03f */
[----:B------:R4:W-:Y:S01]  /*3010*/  LDGSTS.E.BYPASS.128 [R19+0xa000], [R14.64], !P0 ;  /* 0x0a0000000e137fae */ /* 0x0009e2000c101c4e */
[----:B------:R-:W-:Y:S01]  /*3020*/  IADD3.X R5, R211, UR7, RZ, P3, !PT ;  /* 0x00000007d3057c10 */ /* 0x000fe20009ffe4ff */
[----:B------:R-:W-:Y:S02]  /*3030*/  UIADD3.X UR7, URZ, UR7, URZ, UP0, !UPT ;  /* 0x000000073f077290 */ /* 0x000fe400087fe43f */
[----:B------:R-:W-:Y:S01]  /*3040*/  UISETP.NE.U32.AND UP0, UPT, UR6, 0x1800, UPT ;  /* 0x000018000600788c */ /* 0x000fe2000bf05070 */
[----:B------:R4:W-:Y:S03]  /*3050*/  LDGSTS.E.BYPASS.128 [R19+0xa800], [R6.64], !P0 ;  /* 0x0a80000006137fae */ /* 0x0009e6000c101c4e */
[----:B------:R-:W-:Y:S01]  /*3060*/  UISETP.NE.AND.EX UP0, UPT, UR7, URZ, UPT, UP0 ;  /* 0x0000003f0700728c */ /* 0x000fe2000bf05300 */
[----:B------:R4:W-:Y:S04]  /*3070*/  LDGSTS.E.BYPASS.128 [R19+0xb000], [R16.64], !P0 ;  /* 0x0b00000010137fae */ /* 0x0009e8000c101c4e */
[----:B------:R4:W-:Y:S01]  /*3080*/  LDGSTS.E.BYPASS.128 [R19+0xb800], [R4.64], !P0 ;  /* 0x0b80000004137fae */ /* 0x0009e2000c101c4e */
[----:B------:R-:W-:-:S03]  /*3090*/  PLOP3.LUT P0, PT, PT, PT, UP0, 0x80, 0x0 ;  /* 0x000000000000781c */ /* 0x000fc60003f0f008 */
[----:B------:R-:W0:Y:S10]  /*30a0*/  LDGDEPBAR ;  /* 0x00000000000079af */ /* 0x000e340000000000 */
[----:B----4-:R-:W-:Y:S01]  /*30b0*/  @!P0 CALL.REL.NOINC `(.L_x_0) ;  /* 0x0000001000008944 */ /* 0x010fe20003c00000 */
[----:B------:R-:W-:Y:S05]  /*30c0*/  BRA `(.L_x_1) ;  /* 0xffffef7000007947 */ /* 0x000fea000383ffff */
.L_x_0:
[----:B------:R-:W1:Y:S01]  /*30d0*/  S2R R0, SR_TID.X ;  /* 0x0000000000007919 */ /* 0x000e620000002100 */
[----:B------:R-:W-:Y:S01]  /*30e0*/  F2FP.BF16.PACK_AB R56, R57, R56 ;  /* 0x000000383938723e */ /* 0x000fe200000010ff */
[----:B------:R-:W-:-:S04]  /*30f0*/  DEPBAR.LE SB0, 0x0 ;  /* 0x000080000000791a */ /* 0x000fc80000000000 */
[----:B------:R-:W-:Y:S02]  /*3100*/  F2FP.BF16.PACK_AB R80, R61, R60 ;  /* 0x0000003c3d50723e */ /* 0x000fe400000010ff */
[----:B------:R-:W-:Y:S02]  /*3110*/  F2FP.BF16.PACK_AB R54, R55, R54 ;  /* 0x000000363736723e */ /* 0x000fe400000010ff */
[----:B------:R-:W-:Y:S02]  /*3120*/  F2FP.BF16.PACK_AB R108, R109, R108 ;  /* 0x0000006c6d6c723e */ /* 0x000fe400000010ff */
[----:B------:R-:W-:Y:S02]  /*3130*/  F2FP.BF16.PACK_AB R110, R111, R110 ;  /* 0x0000006e6f6e723e */ /* 0x000fe400000010ff */
[----:B------:R-:W-:Y:S02]  /*3140*/  F2FP.BF16.PACK_AB R112, R113, R112 ;  /* 0x000000707170723e */ /* 0x000fe400000010ff */
[----:B------:R-:W-:-:S02]  /*3150*/  F2FP.BF16.PACK_AB R114, R115, R114 ;  /* 0x000000727372723e */ /* 0x000fc400000010ff */
[----:B------:R-:W-:Y:S02]  /*3160*/  F2FP.BF16.PACK_AB R120, R121, R120 ;  /* 0x000000787978723e */ /* 0x000fe400000010ff */
[----:B------:R-:W-:Y:S02]  /*3170*/  F2FP.BF16.PACK_AB R122, R123, R122 ;  /* 0x0000007a7b7a723e */ /* 0x000fe400000010ff */
[----:B------:R-:W-:Y:S01]  /*3180*/  F2FP.BF16.PACK_AB R140, R141, R140 ;  /* 0x0000008c8d8c723e */ /* 0x000fe200000010ff */
[C---:B-1----:R-:W-:Y:S01]  /*3190*/  IMAD.SHL.U32 R7, R0.reuse, 0x8, RZ ;  /* 0x0000000800077824 */ /* 0x042fe200078e00ff */
[C---:B------:R-:W-:Y:S01]  /*31a0*/  LOP3.LUT R4, R0.reuse, 0x8, RZ, 0xc0, !PT ;  /* 0x0000000800047812 */ /* 0x040fe200078ec0ff */
[C---:B------:R-:W-:Y:S01]  /*31b0*/  IMAD.SHL.U32 R3, R0.reuse, 0x20, RZ ;  /* 0x0000002000037824 */ /* 0x040fe200078e00ff */
[----:B------:R-:W-:Y:S01]  /*31c0*/  SHF.R.U32.HI R6, RZ, 0x4, R0 ;  /* 0x00000004ff067819 */ /* 0x000fe20000011600 */
[----:B------:R-:W-:Y:S01]  /*31d0*/  IMAD.SHL.U32 R2, R0, 0x2, RZ ;  /* 0x0000000200027824 */ /* 0x000fe200078e00ff */
[----:B------:R-:W-:-:S02]  /*31e0*/  LOP3.LUT R9, R7, 0x38, RZ, 0xc0, !PT ;  /* 0x0000003807097812 */ /* 0x000fc400078ec0ff */
[----:B------:R-:W-:Y:S02]  /*31f0*/  LOP3.LUT R5, R3, 0x180, RZ, 0xc0, !PT ;  /* 0x0000018003057812 */ /* 0x000fe400078ec0ff */
[----:B------:R-:W-:Y:S01]  /*3200*/  F2FP.BF16.PACK_AB R142, R143, R142 ;  /* 0x0000008e8f8e723e */ /* 0x000fe200000010ff */
[----:B------:R-:W-:Y:S01]  /*3210*/  IMAD R0, R4, 0x8, R9 ;  /* 0x0000000804007824 */ /* 0x000fe200078e0209 */
[----:B------:R-:W-:Y:S02]  /*3220*/  LOP3.LUT R4, R5, 0x6, R2, 0xf8, !PT ;  /* 0x0000000605047812 */ /* 0x000fe400078ef802 */
[----:B------:R-:W-:Y:S02]  /*3230*/  SGXT.U32 R2, R6, 0x3 ;  /* 0x000000030602781a */ /* 0x000fe40000000000 */
[----:B------:R-:W-:Y:S02]  /*3240*/  LOP3.LUT R5, R7, 0x3f8, RZ, 0xc0, !PT ;  /* 0x000003f807057812 */ /* 0x000fe400078ec0ff */
[----:B------:R-:W-:-:S02]  /*3250*/  LOP3.LUT R57, R2, UR10, RZ, 0xfc, !PT ;  /* 0x0000000a02397c12 */ /* 0x000fc4000f8efcff */
[----:B------:R-:W-:Y:S02]  /*3260*/  LOP3.LUT R2, R5, 0x400, RZ, 0xfc, !PT ;  /* 0x0000040005027812 */ /* 0x000fe400078efcff */
[----:B------:R-:W-:Y:S02]  /*3270*/  LOP3.LUT R4, R4, 0xa00, R3, 0xf8, !PT ;  /* 0x00000a0004047812 */ /* 0x000fe400078ef803 */
[----:B------:R-:W-:Y:S02]  /*3280*/  SHF.R.U32.HI R2, RZ, 0x3, R2 ;  /* 0x00000003ff027819 */ /* 0x000fe40000011602 */
[----:B------:R-:W-:Y:S02]  /*3290*/  IADD3 R0, R0, UR11, RZ ;  /* 0x0000000b00007c10 */ /* 0x000fe4000fffe0ff */
[----:B------:R-:W-:Y:S02]  /*32a0*/  LOP3.LUT R2, R2, 0xf0, RZ, 0xc0, !PT ;  /* 0x000000f002027812 */ /* 0x000fe400078ec0ff */
[----:B------:R-:W-:-:S02]  /*32b0*/  LOP3.LUT R223, R4, R223, RZ, 0xfc, !PT ;  /* 0x000000df04df7212 */ /* 0x000fc400078efcff */
[----:B------:R-:W-:Y:S01]  /*32c0*/  ISETP.GE.AND P0, PT, R0, 0x300, PT ;  /* 0x000003000000780c */ /* 0x000fe20003f06270 */
[----:B------:R-:W-:Y:S01]  /*32d0*/  IMAD R61, R5, 0x2, R2 ;  /* 0x00000002053d7824 */ /* 0x000fe200078e0202 */
[----:B------:R-:W-:Y:S01]  /*32e0*/  BAR.SYNC.DEFER_BLOCKING 0x0 ;  /* 0x0000000000007b1d */ /* 0x000fe20000010000 */
[----:B------:R-:W-:Y:S01]  /*32f0*/  LOP3.LUT R2, R57, 0x18, RZ, 0xfc, !PT ;  /* 0x0000001839027812 */ /* 0x000fe200078efcff */
[----:B------:R-:W-:Y:S01]  /*3300*/  IMAD.SHL.U32 R223, R223, 0x2, RZ ;  /* 0x00000002dfdf7824 */ /* 0x000fe200078e00ff */
[----:B------:R-:W-:Y:S02]  /*3310*/  F2FP.BF16.PACK_AB R148, R149, R148 ;  /* 0x000000949594723e */ /* 0x000fe400000010ff */
[----:B------:R-:W-:Y:S02]  /*3320*/  ISETP.LT.AND P2, PT, R2, 0x4d, !P0 ;  /* 0x0000004d0200780c */ /* 0x000fe40004741270 */
[C---:B------:R-:W-:Y:S02]  /*3330*/  LOP3.LUT R2, R4.reuse, 0x400, RZ, 0xfc, !PT ;  /* 0x0000040004027812 */ /* 0x040fe400078efcff */
[----:B------:R-:W-:-:S02]  /*3340*/  LEA.HI R55, R4, R223, RZ, 0x1d ;  /* 0x000000df04377211 */ /* 0x000fc400078fe8ff */
[----:B------:R-:W-:Y:S02]  /*3350*/  LEA.HI R223, R2, R223, RZ, 0x1d ;  /* 0x000000df02df7211 */ /* 0x000fe400078fe8ff */
[----:B------:R-:W-:Y:S02]  /*3360*/  F2FP.BF16.PACK_AB R150, R151, R150 ;  /* 0x000000969796723e */ /* 0x000fe400000010ff */
[----:B------:R-:W-:Y:S02]  /*3370*/  F2FP.BF16.PACK_AB R152, R153, R152 ;  /* 0x000000989998723e */ /* 0x000fe400000010ff */
[----:B------:R-:W-:Y:S02]  /*3380*/  F2FP.BF16.PACK_AB R154, R155, R154 ;  /* 0x0000009a9b9a723e */ /* 0x000fe400000010ff */
[----:B------:R-:W-:Y:S02]  /*3390*/  F2FP.BF16.PACK_AB R160, R161, R160 ;  /* 0x000000a0a1a0723e */ /* 0x000fe400000010ff */
[----:B------:R-:W-:-:S02]  /*33a0*/  F2FP.BF16.PACK_AB R162, R163, R162 ;  /* 0x000000a2a3a2723e */ /* 0x000fc400000010ff */
[----:B------:R-:W-:Y:S01]  /*33b0*/  F2FP.BF16.PACK_AB R168, R169, R168 ;  /* 0x000000a8a9a8723e */ /* 0x000fe200000010ff */
[----:B------:R-:W-:Y:S01]  /*33c0*/  STS [R55], R108 ;  /* 0x0000006c37007388 */ /* 0x000fe20000000800 */
[----:B------:R-:W-:Y:S02]  /*33d0*/  F2FP.BF16.PACK_AB R170, R171, R170 ;  /* 0x000000aaabaa723e */ /* 0x000fe400000010ff */
[----:B------:R-:W-:Y:S01]  /*33e0*/  SHF.R.U32.HI R6, RZ, 0x3, R7 ;  /* 0x00000003ff067819 */ /* 0x000fe20000011607 */
[----:B------:R-:W-:Y:S01]  /*33f0*/  STS [R223+0x800], R110 ;  /* 0x0008006edf007388 */ /* 0x000fe20000000800 */
[C---:B------:R-:W-:Y:S02]  /*3400*/  LOP3.LUT R3, R5.reuse, 0x800, RZ, 0xfc, !PT ;  /* 0x0000080005037812 */ /* 0x040fe400078efcff */
[----:B------:R-:W-:Y:S01]  /*3410*/  LOP3.LUT R7, R5, 0xc00, RZ, 0xfc, !PT ;  /* 0x00000c0005077812 */ /* 0x000fe200078efcff */
[----:B------:R-:W-:Y:S01]  /*3420*/  STS [R55+0x20], R112 ;  /* 0x0000207037007388 */ /* 0x000fe20000000800 */
[----:B------:R-:W-:-:S02]  /*3430*/  LOP3.LUT R6, R6, 0x70, RZ, 0xc0, !PT ;  /* 0x0000007006067812 */ /* 0x000fc400078ec0ff */
[----:B------:R-:W-:Y:S01]  /*3440*/  SHF.R.U32.HI R3, RZ, 0x3, R3 ;  /* 0x00000003ff037819 */ /* 0x000fe20000011603 */
[----:B------:R-:W-:Y:S01]  /*3450*/  STS [R223+0x820], R114 ;  /* 0x00082072df007388 */ /* 0x000fe20000000800 */
[----:B------:R-:W-:Y:S01]  /*3460*/  SHF.R.U32.HI R7, RZ, 0x3, R7 ;  /* 0x00000003ff077819 */ /* 0x000fe20000011607 */
[----:B------:R-:W-:Y:S01]  /*3470*/  IMAD R60, R5, 0x2, R6 ;  /* 0x00000002053c7824 */ /* 0x000fe200078e0206 */
[----:B------:R-:W-:Y:S01]  /*3480*/  LOP3.LUT R6, R3, 0x170, RZ, 0xc0, !PT ;  /* 0x0000017003067812 */ /* 0x000fe200078ec0ff */
[----:B------:R-:W-:Y:S01]  /*3490*/  STS [R55+0x40], R120 ;  /* 0x0000407837007388 */ /* 0x000fe20000000800 */
[----:B------:R-:W-:Y:S02]  /*34a0*/  LOP3.LUT R8, R7, 0x1f0, RZ, 0xc0, !PT ;  /* 0x000001f007087812 */ /* 0x000fe400078ec0ff */
[----:B------:R-:W-:Y:S01]  /*34b0*/  F2FP.BF16.PACK_AB R82, R63, R62 ;  /* 0x0000003e3f52723e */ /* 0x000fe200000010ff */
[----:B------:R-:W-:Y:S01]  /*34c0*/  STS [R223+0x840], R122 ;  /* 0x0008407adf007388 */ /* 0x000fe20000000800 */
[----:B------:R-:W-:Y:S01]  /*34d0*/  IMAD R62, R5, 0x2, R6 ;  /* 0x00000002053e7824 */ /* 0x000fe200078e0206 */
[----:B------:R-:W-:Y:S01]  /*34e0*/  LOP3.LUT R10, R57, 0x8, RZ, 0xfc, !PT ;  /* 0x00000008390a7812 */ /* 0x000fe200078efcff */
[----:B------:R-:W-:Y:S01]  /*34f0*/  IMAD R63, R5, 0x2, R8 ;  /* 0x00000002053f7824 */ /* 0x000fe200078e0208 */
[----:B------:R-:W-:Y:S01]  /*3500*/  STS [R55+0x60], R140 ;  /* 0x0000608c37007388 */ /* 0x000fe20000000800 */
[----:B------:R-:W-:-:S02]  /*3510*/  LOP3.LUT R9, R57, 0x10, RZ, 0xfc, !PT ;  /* 0x0000001039097812 */ /* 0x000fc400078efcff */
[----:B------:R-:W-:Y:S01]  /*3520*/  LOP3.LUT R5, R57, 0x20, RZ, 0xfc, !PT ;  /* 0x0000002039057812 */ /* 0x000fe200078efcff */
[----:B------:R-:W-:Y:S01]  /*3530*/  STS [R223+0x860], R142 ;  /* 0x0008608edf007388 */ /* 0x000fe20000000800 */
[----:B------:R-:W-:Y:S02]  /*3540*/  ISETP.LT.AND P6, PT, R10, 0x4d, !P0 ;  /* 0x0000004d0a00780c */ /* 0x000fe400047c1270 */
[----:B------:R-:W-:Y:S01]  /*3550*/  ISETP.LT.AND P1, PT, R9, 0x4d, !P0 ;  /* 0x0000004d0900780c */ /* 0x000fe20004721270 */
[----:B------:R-:W-:Y:S01]  /*3560*/  STS [R55+0x80], R148 ;  /* 0x0000809437007388 */ /* 0x000fe20000000800 */
[----:B------:R-:W-:Y:S02]  /*3570*/  ISETP.LT.AND P3, PT, R5, 0x4d, !P0 ;  /* 0x0000004d0500780c */ /* 0x000fe40004761270 */
[----:B------:R-:W-:Y:S01]  /*3580*/  F2FP.BF16.PACK_AB R164, R165, R164 ;  /* 0x000000a4a5a4723e */ /* 0x000fe200000010ff */
[----:B------:R-:W-:Y:S01]  /*3590*/  STS [R223+0x880], R150 ;  /* 0x00088096df007388 */ /* 0x000fe20000000800 */
[----:B------:R-:W-:-:S02]  /*35a0*/  F2FP.BF16.PACK_AB R166, R167, R166 ;  /* 0x000000a6a7a6723e */ /* 0x000fc400000010ff */
[----:B------:R-:W-:Y:S01]  /*35b0*/  F2FP.BF16.PACK_AB R156, R157, R156 ;  /* 0x0000009c9d9c723e */ /* 0x000fe200000010ff */
[----:B------:R-:W-:Y:S01]  /*35c0*/  STS [R55+0xa0], R152 ;  /* 0x0000a09837007388 */ /* 0x000fe20000000800 */
[----:B------:R-:W-:Y:S02]  /*35d0*/  F2FP.BF16.PACK_AB R158, R159, R158 ;  /* 0x0000009e9f9e723e */ /* 0x000fe400000010ff */
[----:B------:R-:W-:Y:S01]  /*35e0*/  F2FP.BF16.PACK_AB R144, R145, R144 ;  /* 0x000000909190723e */ /* 0x000fe200000010ff */
[----:B------:R-:W-:Y:S01]  /*35f0*/  STS [R223+0x8a0], R154 ;  /* 0x0008a09adf007388 */ /* 0x000fe20000000800 */
[----:B------:R-:W-:Y:S02]  /*3600*/  F2FP.BF16.PACK_AB R146, R147, R146 ;  /* 0x000000929392723e */ /* 0x000fe400000010ff */
        /* <DEDUP_REMOVED lines=13> */
[----:B------:R-:W-:Y:S01]  /*36e0*/  BAR.SYNC.DEFER_BLOCKING 0x0 ;  /* 0x0000000000007b1d */ /* 0x000fe20000010000 */
[----:B------:R-:W-:Y:S02]  /*36f0*/  F2FP.BF16.PACK_AB R118, R119, R118 ;  /* 0x000000767776723e */ /* 0x000fe400000010ff */
[----:B------:R-:W-:Y:S02]  /*3700*/  F2FP.BF16.PACK_AB R32, R41, R40 ;  /* 0x000000282920723e */ /* 0x000fe400000010ff */
[----:B------:R-:W-:Y:S02]  /*3710*/  F2FP.BF16.PACK_AB R34, R43, R42 ;  /* 0x0000002a2b22723e */ /* 0x000fe400000010ff */
[----:B------:R-:W-:Y:S02]  /*3720*/  F2FP.BF16.PACK_AB R84, R85, R84 ;  /* 0x000000545554723e */ /* 0x000fe400000010ff */
[----:B------:R-:W-:-:S02]  /*3730*/  F2FP.BF16.PACK_AB R86, R87, R86 ;  /* 0x000000565756723e */ /* 0x000fc400000010ff */
[----:B------:R-:W-:Y:S02]  /*3740*/  F2FP.BF16.PACK_AB R68, R69, R68 ;  /* 0x000000444544723e */ /* 0x000fe400000010ff */
[----:B------:R-:W-:Y:S02]  /*3750*/  F2FP.BF16.PACK_AB R70, R71, R70 ;  /* 0x000000464746723e */ /* 0x000fe400000010ff */
[----:B------:R-:W-:Y:S02]  /*3760*/  F2FP.BF16.PACK_AB R48, R49, R48 ;  /* 0x000000303130723e */ /* 0x000fe400000010ff */
[----:B------:R-:W-:Y:S02]  /*3770*/  F2FP.BF16.PACK_AB R50, R51, R50 ;  /* 0x000000323332723e */ /* 0x000fe400000010ff */
[----:B------:R-:W-:Y:S02]  /*3780*/  F2FP.BF16.PACK_AB R36, R45, R44 ;  /* 0x0000002c2d24723e */ /* 0x000fe400000010ff */
[----:B------:R-:W-:-:S02]  /*3790*/  F2FP.BF16.PACK_AB R38, R47, R46 ;  /* 0x0000002e2f26723e */ /* 0x000fc400000010ff */
[----:B------:R-:W-:Y:S01]  /*37a0*/  F2FP.BF16.PACK_AB R52, R53, R52 ;  /* 0x000000343534723e */ /* 0x000fe200000010ff */
[----:B------:R-:W1:Y:S01]  /*37b0*/  LDS.128 R28, [R60] ;  /* 0x000000003c1c7984 */ /* 0x000e620000000c00 */
[----:B------:R-:W-:Y:S02]  /*37c0*/  F2FP.BF16.PACK_AB R58, R59, R58 ;  /* 0x0000003a3b3a723e */ /* 0x000fe400000010ff */
[----:B------:R-:W-:Y:S01]  /*37d0*/  F2FP.BF16.PACK_AB R64, R65, R64 ;  /* 0x000000404140723e */ /* 0x000fe200000010ff */
[----:B------:R-:W2:Y:S01]  /*37e0*/  LDS.128 R24, [R61+0x800] ;  /* 0x000800003d187984 */ /* 0x000ea20000000c00 */
[----:B------:R-:W-:Y:S02]  /*37f0*/  F2FP.BF16.PACK_AB R66, R67, R66 ;  /* 0x000000424342723e */ /* 0x000fe400000010ff */
[----:B------:R-:W-:Y:S01]  /*3800*/  F2FP.BF16.PACK_AB R76, R77, R76 ;  /* 0x0000004c4d4c723e */ /* 0x000fe200000010ff */
[----:B------:R-:W3:Y:S01]  /*3810*/  LDS.128 R8, [R62+0x1000] ;  /* 0x001000003e087984 */ /* 0x000ee20000000c00 */
[----:B------:R-:W-:Y:S01]  /*3820*/  F2FP.BF16.PACK_AB R78, R79, R78 ;  /* 0x0000004e4f4e723e */ /* 0x000fe200000010ff */
[----:B------:R-:W-:Y:S01]  /*3830*/  IMAD.MOV.U32 R77, RZ, RZ, 0x2 ;  /* 0x00000002ff4d7424 */ /* 0x000fe200078e00ff */
[----:B------:R-:W-:Y:S01]  /*3840*/  F2FP.BF16.PACK_AB R72, R73, R72 ;  /* 0x000000484948723e */ /* 0x000fe200000010ff */
[----:B------:R-:W4:Y:S01]  /*3850*/  LDS.128 R4, [R63+0x1800] ;  /* 0x001800003f047984 */ /* 0x000f220000000c00 */
        /* <DEDUP_REMOVED lines=12> */
[C---:B------:R-:W-:Y:S02]  /*3920*/  ISETP.LT.AND P5, PT, R57.reuse, 0x4d, !P0 ;  /* 0x0000004d3900780c */ /* 0x040fe400047a1270 */
[----:B------:R-:W-:Y:S01]  /*3930*/  LOP3.LUT R3, R57, 0x28, RZ, 0xfc, !PT ;  /* 0x0000002839037812 */ /* 0x000fe200078efcff */
[----:B------:R-:W-:Y:S03]  /*3940*/  STS [R55], R164 ;  /* 0x000000a437007388 */ /* 0x000fe60000000800 */
[----:B------:R-:W-:Y:S01]  /*3950*/  ISETP.LT.AND P4, PT, R3, 0x4d, !P0 ;  /* 0x0000004d0300780c */ /* 0x000fe20004781270 */
[----:B------:R-:W-:Y:S04]  /*3960*/  STS [R223+0x800], R166 ;  /* 0x000800a6df007388 */ /* 0x000fe80000000800 */
        /* <DEDUP_REMOVED lines=14> */
[----:B------:R-:W-:Y:S06]  /*3a50*/  BAR.SYNC.DEFER_BLOCKING 0x0 ;  /* 0x0000000000007b1d */ /* 0x000fec0000010000 */
[----:B------:R-:W1:Y:S04]  /*3a60*/  LDS.128 R40, [R60] ;  /* 0x000000003c287984 */ /* 0x000e680000000c00 */
[----:B------:R-:W1:Y:S04]  /*3a70*/  LDS.128 R20, [R61+0x800] ;  /* 0x000800003d147984 */ /* 0x000e680000000c00 */
[----:B------:R-:W1:Y:S04]  /*3a80*/  LDS.128 R12, [R62+0x1000] ;  /* 0x001000003e0c7984 */ /* 0x000e680000000c00 */
[----:B------:R-:W1:Y:S04]  /*3a90*/  LDS.128 R16, [R63+0x1800] ;  /* 0x001800003f107984 */ /* 0x000e680000000c00 */
[----:B------:R-:W-:Y:S06]  /*3aa0*/  BAR.SYNC.DEFER_BLOCKING 0x0 ;  /* 0x0000000000007b1d */ /* 0x000fec0000010000 */
[----:B------:R-:W-:Y:S04]  /*3ab0*/  STS [R55], R84 ;  /* 0x0000005437007388 */ /* 0x000fe80000000800 */
        /* <DEDUP_REMOVED lines=10> */
[----:B------:R1:W-:Y:S04]  /*3b60*/  STS [R223+0x8a0], R54 ;  /* 0x0008a036df007388 */ /* 0x0003e80000000800 */
[----:B------:R2:W-:Y:S04]  /*3b70*/  STS [R55+0xc0], R56 ;  /* 0x0000c03837007388 */ /* 0x0005e80000000800 */
[----:B------:R3:W-:Y:S01]  /*3b80*/  STS [R223+0x8c0], R58 ;  /* 0x0008c03adf007388 */ /* 0x0007e20000000800 */
[----:B-1----:R-:W-:-:S03]  /*3b90*/  LOP3.LUT R54, R57, 0x30, RZ, 0xfc, !PT ;  /* 0x0000003039367812 */ /* 0x002fc600078efcff */
[----:B------:R-:W-:Y:S01]  /*3ba0*/  STS [R55+0xe0], R80 ;  /* 0x0000e05037007388 */ /* 0x000fe20000000800 */
[C---:B--2---:R-:W-:Y:S01]  /*3bb0*/  IMAD R56, R57.reuse, 0x300, R0 ;  /* 0x0000030039387824 */ /* 0x044fe200078e0200 */
[----:B------:R-:W-:Y:S02]  /*3bc0*/  LOP3.LUT R0, R57, 0x38, RZ, 0xfc, !PT ;  /* 0x0000003839007812 */ /* 0x000fe400078efcff */
[----:B------:R-:W-:Y:S01]  /*3bd0*/  STS [R223+0x8e0], R82 ;  /* 0x0008e052df007388 */ /* 0x000fe20000000800 */
[CC--:B------:R-:W-:Y:S01]  /*3be0*/  IMAD.WIDE R2, R56.reuse, R77.reuse, c[0x0][0x170] ;  /* 0x00005c0038027625 */ /* 0x0c0fe200078e024d */
[C---:B------:R-:W-:Y:S02]  /*3bf0*/  IADD3 R52, R56.reuse, 0x1800, RZ ;  /* 0x0000180038347810 */ /* 0x040fe40007ffe0ff */
[----:B------:R-:W-:Y:S01]  /*3c00*/  BAR.SYNC.DEFER_BLOCKING 0x0 ;  /* 0x0000000000007b1d */ /* 0x000fe20000010000 */
[C---:B---3--:R-:W-:Y:S02]  /*3c10*/  IADD3 R58, R56.reuse, 0x4800, RZ ;  /* 0x00004800383a7810 */ /* 0x048fe40007ffe0ff */
[----:B------:R-:W-:Y:S01]  /*3c20*/  IADD3 R59, R56, 0x6000, RZ ;  /* 0x00006000383b7810 */ /* 0x000fe20007ffe0ff */
[----:B------:R-:W-:-:S02]  /*3c30*/  IMAD.WIDE R52, R52, R77, c[0x0][0x170] ;  /* 0x00005c0034347625 */ /* 0x000fc400078e024d */
[----:B------:R-:W1:Y:S04]  /*3c40*/  LDS.128 R44, [R60] ;  /* 0x000000003c2c7984 */ /* 0x000e680000000c00 */
[----:B------:R-:W2:Y:S04]  /*3c50*/  LDS.128 R48, [R61+0x800] ;  /* 0x000800003d307984 */ /* 0x000ea80000000c00 */
[----:B------:R-:W3:Y:S04]  /*3c60*/  LDS.128 R32, [R62+0x1000] ;  /* 0x001000003e207984 */ /* 0x000ee80000000c00 */
        /* <DEDUP_REMOVED lines=17> */
[----:B------:R-:W-:Y:S04]  /*3d80*/  STS [R223+0x8e0], R106 ;  /* 0x0008e06adf007388 */ /* 0x000fe80000000800 */
[----:B------:R-:W-:Y:S06]  /*3d90*/  BAR.SYNC.DEFER_BLOCKING 0x0 ;  /* 0x0000000000007b1d */ /* 0x000fec0000010000 */
[----:B------:R-:W2:Y:S04]  /*3da0*/  LDS.128 R64, [R60] ;  /* 0x000000003c407984 */ /* 0x000ea80000000c00 */
[----:B------:R-:W2:Y:S04]  /*3db0*/  LDS.128 R68, [R61+0x800] ;  /* 0x000800003d447984 */ /* 0x000ea80000000c00 */
[----:B------:R-:W2:Y:S04]  /*3dc0*/  LDS.128 R72, [R62+0x1000] ;  /* 0x001000003e487984 */ /* 0x000ea80000000c00 */
[----:B------:R3:W-:Y:S01]  /*3dd0*/  @P5 STG.E.128 [R2.64], R28 ;  /* 0x0000001c02005986 */ /* 0x0007e2000c101d0e */
[----:B------:R-:W-:-:S02]  /*3de0*/  ISETP.LT.AND P5, PT, R54, 0x4d, !P0 ;  /* 0x0000004d3600780c */ /* 0x000fc400047a1270 */
[----:B------:R-:W-:Y:S01]  /*3df0*/  IADD3 R54, R56, 0x3000, RZ ;  /* 0x0000300038367810 */ /* 0x000fe20007ffe0ff */
[----:B------:R4:W-:Y:S01]  /*3e00*/  @P6 STG.E.128 [R52.64], R24 ;  /* 0x0000001834006986 */ /* 0x0009e2000c101d0e */
[----:B------:R-:W-:Y:S02]  /*3e10*/  ISETP.LT.AND P6, PT, R0, 0x4d, !P0 ;  /* 0x0000004d0000780c */ /* 0x000fe400047c1270 */
[C---:B------:R-:W-:Y:S01]  /*3e20*/  LOP3.LUT R0, R57.reuse, 0x40, RZ, 0xfc, !PT ;  /* 0x0000004039007812 */ /* 0x040fe200078efcff */
[----:B-1----:R-:W-:Y:S01]  /*3e30*/  IMAD.WIDE R54, R54, R77, c[0x0][0x170] ;  /* 0x00005c0036367625 */ /* 0x002fe200078e024d */
[----:B------:R-:W-:-:S04]  /*3e40*/  LOP3.LUT R57, R57, 0x48, RZ, 0xfc, !PT ;  /* 0x0000004839397812 */ /* 0x000fc800078efcff */
[----:B------:R1:W-:Y:S01]  /*3e50*/  @P1 STG.E.128 [R54.64], R8 ;  /* 0x0000000836001986 */ /* 0x0003e2000c101d0e */
[----:B------:R-:W-:Y:S02]  /*3e60*/  ISETP.LT.AND P1, PT, R0, 0x4d, !P0 ;  /* 0x0000004d0000780c */ /* 0x000fe40004721270 */
[----:B------:R-:W-:Y:S01]  /*3e70*/  IADD3 R0, R56, 0x9000, RZ ;  /* 0x0000900038007810 */ /* 0x000fe20007ffe0ff */
[-C--:B---3--:R-:W-:Y:S01]  /*3e80*/  IMAD.WIDE R2, R58, R77.reuse, c[0x0][0x170] ;  /* 0x00005c003a027625 */ /* 0x088fe200078e024d */
[C---:B------:R-:W-:Y:S02]  /*3e90*/  IADD3 R28, R56.reuse, 0xa800, RZ ;  /* 0x0000a800381c7810 */ /* 0x040fe40007ffe0ff */
[C---:B------:R-:W-:Y:S01]  /*3ea0*/  IADD3 R29, R56.reuse, 0xc000, RZ ;  /* 0x0000c000381d7810 */ /* 0x040fe20007ffe0ff */
[----:B----4-:R-:W-:Y:S01]  /*3eb0*/  IMAD.WIDE R24, R59, R77, c[0x0][0x170] ;  /* 0x00005c003b187625 */ /* 0x010fe200078e024d */
[----:B------:R-:W-:Y:S01]  /*3ec0*/  IADD3 R26, R56, 0x7800, RZ ;  /* 0x00007800381a7810 */ /* 0x000fe20007ffe0ff */
[----:B------:R3:W-:Y:S01]  /*3ed0*/  @P2 STG.E.128 [R2.64], R4 ;  /* 0x0000000402002986 */ /* 0x0007e2000c101d0e */
[----:B------:R-:W-:-:S02]  /*3ee0*/  ISETP.LT.AND P2, PT, R57, 0x4d, !P0 ;  /* 0x0000004d3900780c */ /* 0x000fc40004741270 */
[----:B------:R-:W-:Y:S01]  /*3ef0*/  ISETP.GT.AND P0, PT, RZ, UR10, !P0 ;  /* 0x0000000aff007c0c */ /* 0x000fe2000c704270 */
[-C--:B------:R-:W-:Y:S01]  /*3f00*/  IMAD.WIDE R26, R26, R77.reuse, c[0x0][0x170] ;  /* 0x00005c001a1a7625 */ /* 0x080fe200078e024d */
[----:B------:R-:W-:Y:S01]  /*3f10*/  IADD3 R30, R56, 0xd800, RZ ;  /* 0x0000d800381e7810 */ /* 0x000fe20007ffe0ff */
[----:B------:R4:W-:Y:S02]  /*3f20*/  @P3 STG.E.128 [R24.64], R40 ;  /* 0x0000002818003986 */ /* 0x0009e4000c101d0e */
[-C--:B-1----:R-:W-:Y:S01]  /*3f30*/  IMAD.WIDE R8, R0, R77.reuse, c[0x0][0x170] ;  /* 0x00005c0000087625 */ /* 0x082fe200078e024d */
[----:B------:R-:W-:Y:S01]  /*3f40*/  IADD3 R0, R56, 0x10800, RZ ;  /* 0x0001080038007810 */ /* 0x000fe20007ffe0ff */
[----:B------:R1:W-:Y:S02]  /*3f50*/  @P4 STG.E.128 [R26.64], R20 ;  /* 0x000000141a004986 */ /* 0x0003e4000c101d0e */
[-C--:B------:R-:W-:Y:S02]  /*3f60*/  IMAD.WIDE R10, R28, R77.reuse, c[0x0][0x170] ;  /* 0x00005c001c0a7625 */ /* 0x080fe400078e024d */
[----:B------:R2:W-:Y:S01]  /*3f70*/  @P5 STG.E.128 [R8.64], R12 ;  /* 0x0000000c08005986 */ /* 0x0005e2000c101d0e */
[----:B---3--:R-:W-:Y:S01]  /*3f80*/  IADD3 R6, R56, 0xf000, RZ ;  /* 0x0000f00038067810 */ /* 0x008fe20007ffe0ff */
[----:B------:R-:W-:-:S02]  /*3f90*/  IMAD.WIDE R2, R29, R77, c[0x0][0x170] ;  /* 0x00005c001d027625 */ /* 0x000fc400078e024d */
[----:B------:R3:W-:Y:S02]  /*3fa0*/  @P6 STG.E.128 [R10.64], R16 ;  /* 0x000000100a006986 */ /* 0x0007e4000c101d0e */
[-C--:B------:R-:W-:Y:S01]  /*3fb0*/  IMAD.WIDE R4, R30, R77.reuse, c[0x0][0x170] ;  /* 0x00005c001e047625 */ /* 0x080fe200078e024d */
[----:B----4-:R-:W-:Y:S01]  /*3fc0*/  IADD3 R24, R56, 0x12000, RZ ;  /* 0x0001200038187810 */ /* 0x010fe20007ffe0ff */
[----:B------:R4:W-:Y:S02]  /*3fd0*/  @P1 STG.E.128 [R2.64], R44 ;  /* 0x0000002c02001986 */ /* 0x0009e4000c101d0e */
[-C--:B------:R-:W-:Y:S01]  /*3fe0*/  IMAD.WIDE R6, R6, R77.reuse, c[0x0][0x170] ;  /* 0x00005c0006067625 */ /* 0x080fe200078e024d */
[C---:B-1----:R-:W-:Y:S01]  /*3ff0*/  IADD3 R20, R56.reuse, 0x13800, RZ ;  /* 0x0001380038147810 */ /* 0x042fe20007ffe0ff */
[----:B--2---:R1:W-:Y:S01]  /*4000*/  @P2 STG.E.128 [R4.64], R48 ;  /* 0x0000003004002986 */ /* 0x0043e2000c101d0e */
[----:B------:R-:W-:Y:S01]  /*4010*/  IADD3 R21, R56, 0x15000, RZ ;  /* 0x0001500038157810 */ /* 0x000fe20007ffe0ff */
[----:B------:R-:W-:-:S02]  /*4020*/  IMAD.WIDE R8, R0, R77, c[0x0][0x170] ;  /* 0x00005c0000087625 */ /* 0x000fc400078e024d */
[----:B------:R1:W-:Y:S02]  /*4030*/  @P0 STG.E.128 [R6.64], R32 ;  /* 0x0000002006000986 */ /* 0x0003e4000c101d0e */
[-C--:B------:R-:W-:Y:S02]  /*4040*/  IMAD.WIDE R12, R20, R77.reuse, c[0x0][0x170] ;  /* 0x00005c00140c7625 */ /* 0x080fe400078e024d */
[----:B------:R1:W-:Y:S02]  /*4050*/  @P0 STG.E.128 [R8.64], R36 ;  /* 0x0000002408000986 */ /* 0x0003e4000c101d0e */
[----:B---3--:R-:W-:-:S04]  /*4060*/  IMAD.WIDE R10, R24, R77, c[0x0][0x170] ;  /* 0x00005c00180a7625 */ /* 0x008fc800078e024d */
[----:B----4-:R-:W-:Y:S01]  /*4070*/  IMAD.WIDE R2, R21, R77, c[0x0][0x170] ;  /* 0x00005c0015027625 */ /* 0x010fe200078e024d */
[----:B------:R1:W-:Y:S04]  /*4080*/  @P0 STG.E.128 [R10.64], R64 ;  /* 0x000000400a000986 */ /* 0x0003e8000c101d0e */
[----:B------:R1:W-:Y:S04]  /*4090*/  @P0 STG.E.128 [R12.64], R68 ;  /* 0x000000440c000986 */ /* 0x0003e8000c101d0e */
[----:B------:R1:W-:Y:S01]  /*40a0*/  @P0 STG.E.128 [R2.64], R72 ;  /* 0x0000004802000986 */ /* 0x0003e2000c101d0e */
[----:B------:R-:W-:Y:S05]  /*40b0*/  @!P0 EXIT ;  /* 0x000000000000894d */ /* 0x000fea0003800000 */
[----:B------:R-:W2:Y:S01]  /*40c0*/  LDS.128 R60, [R63+0x1800] ;  /* 0x001800003f3c7984 */ /* 0x000ea20000000c00 */
[----:B-1----:R-:W-:-:S05]  /*40d0*/  IADD3 R2, R56, 0x16800, RZ ;  /* 0x0001680038027810 */ /* 0x002fca0007ffe0ff */
[----:B------:R-:W-:-:S05]  /*40e0*/  IMAD.WIDE R2, R2, R77, c[0x0][0x170] ;  /* 0x00005c0002027625 */ /* 0x000fca00078e024d */
[----:B--2---:R-:W-:Y:S01]  /*40f0*/  STG.E.128 [R2.64], R60 ;  /* 0x0000003c02007986 */ /* 0x004fe2000c101d0e */
[----:B------:R-:W-:Y:S05]  /*4100*/  EXIT ;  /* 0x000000000000794d */ /* 0x000fea0003800000 */
.L_x_2:
[----:B------:R-:W-:-:S00]  /*4110*/  BRA `(.L_x_2) ;  /* 0xfffffff000007947 */ /* 0x000fc0000383ffff */
[----:B------:R-:W-:-:S00]  /*4120*/  NOP ;  /* 0x0000000000007918 */ /* 0x000fc00000000000 */
        /* <DEDUP_REMOVED lines=13> */
.L_x_3:


//--------------------- .nv.shared.triton_mm      --------------------------
	.section	.nv.shared.triton_mm,"aw",@nobits
	.sectionflags	@""
	.align	16
